//
// Generated by NVIDIA NVVM Compiler
//
// Compiler Build ID: CL-36424714
// Cuda compilation tools, release 13.0, V13.0.88
// Based on NVVM 20.0.0
//

.version 9.0
.target sm_100
.address_size 64

	// .globl	_Z13betweenKernelPdS_P6UGraphPiS2_S2_S2_i
// _ZZ13betweenKernelPdS_P6UGraphPiS2_S2_S2_iE6preLen has been demoted
// _ZZ13betweenKernelPdS_P6UGraphPiS2_S2_S2_iE9prePtrLen has been demoted
// _ZZ13betweenKernelPdS_P6UGraphPiS2_S2_S2_iE4iter has been demoted

.visible .entry _Z13betweenKernelPdS_P6UGraphPiS2_S2_S2_i(
	.param .u64 .ptr .align 1 _Z13betweenKernelPdS_P6UGraphPiS2_S2_S2_i_param_0,
	.param .u64 .ptr .align 1 _Z13betweenKernelPdS_P6UGraphPiS2_S2_S2_i_param_1,
	.param .u64 .ptr .align 1 _Z13betweenKernelPdS_P6UGraphPiS2_S2_S2_i_param_2,
	.param .u64 .ptr .align 1 _Z13betweenKernelPdS_P6UGraphPiS2_S2_S2_i_param_3,
	.param .u64 .ptr .align 1 _Z13betweenKernelPdS_P6UGraphPiS2_S2_S2_i_param_4,
	.param .u64 .ptr .align 1 _Z13betweenKernelPdS_P6UGraphPiS2_S2_S2_i_param_5,
	.param .u64 .ptr .align 1 _Z13betweenKernelPdS_P6UGraphPiS2_S2_S2_i_param_6,
	.param .u32 _Z13betweenKernelPdS_P6UGraphPiS2_S2_S2_i_param_7
)
{
	.reg .pred 	%p<41>;
	.reg .b32 	%r<138>;
	.reg .b64 	%rd<111>;
	.reg .b64 	%fd<13>;
	// demoted variable
	.shared .align 4 .u32 _ZZ13betweenKernelPdS_P6UGraphPiS2_S2_S2_iE6preLen;
	// demoted variable
	.shared .align 4 .u32 _ZZ13betweenKernelPdS_P6UGraphPiS2_S2_S2_iE9prePtrLen;
	// demoted variable
	.shared .align 4 .u32 _ZZ13betweenKernelPdS_P6UGraphPiS2_S2_S2_iE4iter;
	ld.param.u64 	%rd28, [_Z13betweenKernelPdS_P6UGraphPiS2_S2_S2_i_param_0];
	ld.param.u64 	%rd29, [_Z13betweenKernelPdS_P6UGraphPiS2_S2_S2_i_param_1];
	ld.param.u64 	%rd30, [_Z13betweenKernelPdS_P6UGraphPiS2_S2_S2_i_param_2];
	ld.param.u64 	%rd31, [_Z13betweenKernelPdS_P6UGraphPiS2_S2_S2_i_param_3];
	ld.param.u64 	%rd32, [_Z13betweenKernelPdS_P6UGraphPiS2_S2_S2_i_param_4];
	ld.param.u64 	%rd33, [_Z13betweenKernelPdS_P6UGraphPiS2_S2_S2_i_param_5];
	ld.param.u64 	%rd34, [_Z13betweenKernelPdS_P6UGraphPiS2_S2_S2_i_param_6];
	ld.param.u32 	%r61, [_Z13betweenKernelPdS_P6UGraphPiS2_S2_S2_i_param_7];
	cvta.to.global.u64 	%rd1, %rd29;
	cvta.to.global.u64 	%rd2, %rd31;
	cvta.to.global.u64 	%rd3, %rd32;
	cvta.to.global.u64 	%rd4, %rd30;
	cvta.to.global.u64 	%rd5, %rd34;
	cvta.to.global.u64 	%rd6, %rd33;
	mov.u32 	%r1, %tid.x;
	mov.u32 	%r2, %ntid.x;
	setp.ge.s32 	%p1, %r1, %r61;
	@%p1 bra 	$L__BB0_65;
	setp.ne.s32 	%p2, %r1, 0;
	@%p2 bra 	$L__BB0_3;
	mov.b32 	%r62, -1;
	st.shared.u32 	[_ZZ13betweenKernelPdS_P6UGraphPiS2_S2_S2_iE4iter], %r62;
$L__BB0_3:
	bar.sync 	0;
	ld.shared.u32 	%r115, [_ZZ13betweenKernelPdS_P6UGraphPiS2_S2_S2_iE4iter];
	add.s32 	%r4, %r61, -1;
	setp.ge.s32 	%p3, %r115, %r4;
	@%p3 bra 	$L__BB0_65;
	mul.lo.s32 	%r63, %r61, %r61;
	cvt.rn.f64.u32 	%fd1, %r63;
	rcp.rn.f64 	%fd2, %fd1;
	cvt.rzi.s32.f64 	%r5, %fd2;
	add.s32 	%r6, %r1, %r2;
	max.u32 	%r64, %r61, %r6;
	setp.lt.u32 	%p4, %r6, %r61;
	selp.u32 	%r65, 1, 0, %p4;
	add.s32 	%r66, %r6, %r65;
	sub.s32 	%r67, %r64, %r66;
	div.u32 	%r68, %r67, %r2;
	add.s32 	%r7, %r68, %r65;
	and.b32  	%r8, %r7, 3;
	mul.wide.u32 	%rd35, %r1, 8;
	add.s64 	%rd7, %rd1, %rd35;
	mul.wide.u32 	%rd36, %r1, 4;
	add.s64 	%rd8, %rd3, %rd36;
	add.s64 	%rd9, %rd2, %rd36;
	mul.wide.s32 	%rd37, %r2, 8;
	add.s64 	%rd10, %rd7, %rd37;
	mul.wide.s32 	%rd38, %r2, 4;
	add.s64 	%rd11, %rd8, %rd38;
	add.s64 	%rd12, %rd9, %rd38;
	add.s32 	%r9, %r6, %r2;
	add.s64 	%rd13, %rd11, %rd38;
	add.s64 	%rd14, %rd12, %rd38;
	cvta.to.global.u64 	%rd15, %rd28;
	bra.uni 	$L__BB0_6;
$L__BB0_5:
	ld.shared.u32 	%r115, [_ZZ13betweenKernelPdS_P6UGraphPiS2_S2_S2_iE4iter];
	setp.ge.s32 	%p40, %r115, %r4;
	@%p40 bra 	$L__BB0_65;
$L__BB0_6:
	setp.ne.s32 	%p5, %r1, 0;
	@%p5 bra 	$L__BB0_8;
	add.s32 	%r69, %r115, 1;
	st.shared.u32 	[_ZZ13betweenKernelPdS_P6UGraphPiS2_S2_S2_iE4iter], %r69;
	st.global.u32 	[%rd6], %r69;
	mov.b32 	%r70, 1;
	st.shared.u32 	[_ZZ13betweenKernelPdS_P6UGraphPiS2_S2_S2_iE9prePtrLen], %r70;
	mov.b32 	%r71, 0;
	st.global.u32 	[%rd5], %r71;
	st.global.u32 	[%rd5+4], %r70;
$L__BB0_8:
	setp.eq.s32 	%p6, %r8, 3;
	bar.sync 	0;
	ld.shared.u32 	%r12, [_ZZ13betweenKernelPdS_P6UGraphPiS2_S2_S2_iE4iter];
	mov.u32 	%r122, %r1;
	@%p6 bra 	$L__BB0_18;
	mov.b64 	%rd39, 0;
	st.global.u64 	[%rd7], %rd39;
	setp.ne.s32 	%p7, %r1, %r12;
	mov.b32 	%r117, 0;
	mov.b32 	%r116, 99999;
	@%p7 bra 	$L__BB0_11;
	mov.b32 	%r116, 0;
	mov.u32 	%r117, %r5;
$L__BB0_11:
	setp.eq.s32 	%p8, %r8, 0;
	st.global.u32 	[%rd8], %r116;
	st.global.u32 	[%rd9], %r117;
	mov.u32 	%r122, %r6;
	@%p8 bra 	$L__BB0_18;
	mov.b64 	%rd40, 0;
	st.global.u64 	[%rd10], %rd40;
	setp.ne.s32 	%p9, %r6, %r12;
	mov.b32 	%r119, 0;
	mov.b32 	%r118, 99999;
	@%p9 bra 	$L__BB0_14;
	mov.b32 	%r118, 0;
	mov.u32 	%r119, %r5;
$L__BB0_14:
	setp.eq.s32 	%p10, %r8, 1;
	st.global.u32 	[%rd11], %r118;
	st.global.u32 	[%rd12], %r119;
	mov.u32 	%r122, %r9;
	@%p10 bra 	$L__BB0_18;
	mul.wide.s32 	%rd41, %r2, 8;
	add.s64 	%rd42, %rd10, %rd41;
	mov.b64 	%rd43, 0;
	st.global.u64 	[%rd42], %rd43;
	setp.ne.s32 	%p11, %r9, %r12;
	mov.b32 	%r121, 0;
	mov.b32 	%r120, 99999;
	@%p11 bra 	$L__BB0_17;
	mov.b32 	%r120, 0;
	mov.u32 	%r121, %r5;
$L__BB0_17:
	add.s32 	%r122, %r9, %r2;
	st.global.u32 	[%rd13], %r120;
	st.global.u32 	[%rd14], %r121;
$L__BB0_18:
	setp.lt.u32 	%p12, %r7, 3;
	@%p12 bra 	$L__BB0_32;
$L__BB0_19:
	mul.wide.u32 	%rd44, %r122, 8;
	add.s64 	%rd45, %rd1, %rd44;
	mov.b64 	%rd46, 0;
	st.global.u64 	[%rd45], %rd46;
	setp.ne.s32 	%p13, %r122, %r12;
	@%p13 bra 	$L__BB0_21;
	mul.wide.u32 	%rd49, %r122, 4;
	add.s64 	%rd50, %rd3, %rd49;
	mov.b32 	%r83, 0;
	st.global.u32 	[%rd50], %r83;
	mov.u32 	%r124, %r5;
	bra.uni 	$L__BB0_22;
$L__BB0_21:
	mul.wide.u32 	%rd47, %r122, 4;
	add.s64 	%rd48, %rd3, %rd47;
	mov.b32 	%r82, 99999;
	st.global.u32 	[%rd48], %r82;
	mov.b32 	%r124, 0;
$L__BB0_22:
	mul.wide.u32 	%rd51, %r122, 4;
	add.s64 	%rd52, %rd2, %rd51;
	st.global.u32 	[%rd52], %r124;
	add.s32 	%r23, %r122, %r2;
	mul.wide.u32 	%rd53, %r23, 8;
	add.s64 	%rd54, %rd1, %rd53;
	mov.b64 	%rd55, 0;
	st.global.u64 	[%rd54], %rd55;
	setp.eq.s32 	%p14, %r23, %r12;
	@%p14 bra 	$L__BB0_24;
	mul.wide.u32 	%rd56, %r23, 4;
	add.s64 	%rd57, %rd3, %rd56;
	mov.b32 	%r85, 99999;
	st.global.u32 	[%rd57], %r85;
	mov.b32 	%r125, 0;
	bra.uni 	$L__BB0_25;
$L__BB0_24:
	mul.wide.u32 	%rd58, %r23, 4;
	add.s64 	%rd59, %rd3, %rd58;
	mov.b32 	%r86, 0;
	st.global.u32 	[%rd59], %r86;
	mov.u32 	%r125, %r5;
$L__BB0_25:
	mul.wide.u32 	%rd60, %r23, 4;
	add.s64 	%rd61, %rd2, %rd60;
	st.global.u32 	[%rd61], %r125;
	add.s32 	%r25, %r23, %r2;
	mul.wide.u32 	%rd62, %r25, 8;
	add.s64 	%rd63, %rd1, %rd62;
	mov.b64 	%rd64, 0;
	st.global.u64 	[%rd63], %rd64;
	setp.eq.s32 	%p15, %r25, %r12;
	@%p15 bra 	$L__BB0_27;
	mul.wide.u32 	%rd65, %r25, 4;
	add.s64 	%rd66, %rd3, %rd65;
	mov.b32 	%r88, 99999;
	st.global.u32 	[%rd66], %r88;
	mov.b32 	%r126, 0;
	bra.uni 	$L__BB0_28;
$L__BB0_27:
	mul.wide.u32 	%rd67, %r25, 4;
	add.s64 	%rd68, %rd3, %rd67;
	mov.b32 	%r89, 0;
	st.global.u32 	[%rd68], %r89;
	mov.u32 	%r126, %r5;
$L__BB0_28:
	mul.wide.u32 	%rd69, %r25, 4;
	add.s64 	%rd70, %rd2, %rd69;
	st.global.u32 	[%rd70], %r126;
	add.s32 	%r27, %r25, %r2;
	mul.wide.u32 	%rd71, %r27, 8;
	add.s64 	%rd72, %rd1, %rd71;
	mov.b64 	%rd73, 0;
	st.global.u64 	[%rd72], %rd73;
	setp.eq.s32 	%p16, %r27, %r12;
	@%p16 bra 	$L__BB0_30;
	mul.wide.u32 	%rd74, %r27, 4;
	add.s64 	%rd75, %rd3, %rd74;
	mov.b32 	%r91, 99999;
	st.global.u32 	[%rd75], %r91;
	mov.b32 	%r127, 0;
	bra.uni 	$L__BB0_31;
$L__BB0_30:
	mul.wide.u32 	%rd76, %r27, 4;
	add.s64 	%rd77, %rd3, %rd76;
	mov.b32 	%r92, 0;
	st.global.u32 	[%rd77], %r92;
	mov.u32 	%r127, %r5;
$L__BB0_31:
	mul.wide.u32 	%rd78, %r27, 4;
	add.s64 	%rd79, %rd2, %rd78;
	st.global.u32 	[%rd79], %r127;
	add.s32 	%r122, %r27, %r2;
	setp.lt.s32 	%p17, %r122, %r61;
	@%p17 bra 	$L__BB0_19;
$L__BB0_32:
	bar.sync 	0;
$L__BB0_33:
	bar.sync 	0;
	ld.shared.u32 	%r93, [_ZZ13betweenKernelPdS_P6UGraphPiS2_S2_S2_iE9prePtrLen];
	mul.wide.s32 	%rd80, %r93, 4;
	add.s64 	%rd16, %rd5, %rd80;
	ld.global.u32 	%r128, [%rd16];
	setp.ge.s32 	%p18, %r1, %r128;
	@%p18 bra 	$L__BB0_45;
	mov.u32 	%r129, %r1;
$L__BB0_35:
	ld.global.u32 	%r94, [%rd16+-4];
	setp.lt.s32 	%p19, %r129, %r94;
	@%p19 bra 	$L__BB0_44;
	mul.wide.u32 	%rd81, %r129, 4;
	add.s64 	%rd82, %rd6, %rd81;
	ld.global.u32 	%r33, [%rd82];
	ld.global.u64 	%rd83, [%rd4+56];
	mul.wide.s32 	%rd84, %r33, 4;
	add.s64 	%rd17, %rd83, %rd84;
	ld.u32 	%r130, [%rd17];
	ld.u32 	%r95, [%rd17+4];
	setp.ge.s32 	%p20, %r130, %r95;
	@%p20 bra 	$L__BB0_44;
	mul.wide.s32 	%rd85, %r33, 4;
	add.s64 	%rd18, %rd3, %rd85;
	add.s64 	%rd19, %rd2, %rd85;
$L__BB0_38:
	mul.wide.s32 	%rd86, %r130, 4;
	ld.global.u64 	%rd87, [%rd4+64];
	add.s64 	%rd88, %rd87, %rd86;
	ld.u32 	%r36, [%rd88];
	mul.wide.s32 	%rd89, %r36, 4;
	add.s64 	%rd20, %rd3, %rd89;
	ld.global.u32 	%r96, [%rd18];
	add.s32 	%r97, %r96, 1;
	atom.relaxed.global.cas.b32 	%r98, [%rd20], 99999, %r97;
	setp.ne.s32 	%p21, %r98, 99999;
	@%p21 bra 	$L__BB0_40;
	atom.shared.add.u32 	%r99, [_ZZ13betweenKernelPdS_P6UGraphPiS2_S2_S2_iE6preLen], 1;
	mul.wide.s32 	%rd90, %r99, 4;
	add.s64 	%rd91, %rd6, %rd90;
	st.global.u32 	[%rd91], %r36;
$L__BB0_40:
	ld.global.u32 	%r100, [%rd20];
	add.s32 	%r101, %r100, 1;
	ld.global.u32 	%r102, [%rd18];
	setp.ne.s32 	%p22, %r101, %r102;
	@%p22 bra 	$L__BB0_42;
	mul.wide.s32 	%rd92, %r36, 4;
	add.s64 	%rd93, %rd2, %rd92;
	ld.global.u32 	%r103, [%rd19];
	atom.global.add.u32 	%r104, [%rd93], %r103;
$L__BB0_42:
	add.s32 	%r130, %r130, 1;
	ld.u32 	%r105, [%rd17+4];
	setp.lt.s32 	%p23, %r130, %r105;
	@%p23 bra 	$L__BB0_38;
	ld.global.u32 	%r128, [%rd16];
$L__BB0_44:
	add.s32 	%r129, %r129, %r2;
	setp.lt.s32 	%p24, %r129, %r128;
	@%p24 bra 	$L__BB0_35;
$L__BB0_45:
	bar.sync 	0;
	ld.shared.u32 	%r41, [_ZZ13betweenKernelPdS_P6UGraphPiS2_S2_S2_iE6preLen];
	ld.shared.u32 	%r133, [_ZZ13betweenKernelPdS_P6UGraphPiS2_S2_S2_iE9prePtrLen];
	mul.wide.s32 	%rd94, %r133, 4;
	add.s64 	%rd21, %rd5, %rd94;
	ld.global.u32 	%r43, [%rd21];
	setp.eq.s32 	%p26, %r41, %r43;
	or.pred  	%p27, %p5, %p26;
	@%p27 bra 	$L__BB0_47;
	add.s32 	%r133, %r133, 1;
	st.shared.u32 	[_ZZ13betweenKernelPdS_P6UGraphPiS2_S2_S2_iE9prePtrLen], %r133;
	st.global.u32 	[%rd21+4], %r41;
$L__BB0_47:
	setp.ne.s32 	%p28, %r41, %r43;
	@%p28 bra 	$L__BB0_66;
	setp.eq.s32 	%p29, %r133, 0;
	@%p29 bra 	$L__BB0_5;
$L__BB0_49:
	mul.wide.s32 	%rd95, %r133, 4;
	add.s64 	%rd22, %rd5, %rd95;
	ld.global.u32 	%r134, [%rd22];
	setp.ge.s32 	%p30, %r1, %r134;
	@%p30 bra 	$L__BB0_62;
	ld.shared.u32 	%r48, [_ZZ13betweenKernelPdS_P6UGraphPiS2_S2_S2_iE4iter];
	mov.u32 	%r135, %r1;
$L__BB0_51:
	ld.global.u32 	%r106, [%rd22+-4];
	setp.lt.s32 	%p31, %r135, %r106;
	@%p31 bra 	$L__BB0_61;
	mul.wide.u32 	%rd96, %r135, 4;
	add.s64 	%rd97, %rd6, %rd96;
	ld.global.u32 	%r51, [%rd97];
	ld.global.u64 	%rd98, [%rd4+56];
	mul.wide.s32 	%rd99, %r51, 4;
	add.s64 	%rd23, %rd98, %rd99;
	ld.u32 	%r136, [%rd23];
	ld.u32 	%r107, [%rd23+4];
	setp.ge.s32 	%p32, %r136, %r107;
	@%p32 bra 	$L__BB0_61;
	mul.wide.s32 	%rd100, %r51, 4;
	add.s64 	%rd24, %rd3, %rd100;
	add.s64 	%rd25, %rd2, %rd100;
	mul.wide.s32 	%rd101, %r51, 8;
	add.s64 	%rd26, %rd1, %rd101;
	add.s64 	%rd27, %rd15, %rd101;
$L__BB0_54:
	ld.global.u64 	%rd102, [%rd4+64];
	mul.wide.s32 	%rd103, %r136, 4;
	add.s64 	%rd104, %rd102, %rd103;
	ld.u32 	%r54, [%rd104];
	mul.wide.s32 	%rd105, %r54, 4;
	add.s64 	%rd106, %rd3, %rd105;
	ld.global.u32 	%r108, [%rd106];
	add.s32 	%r109, %r108, -1;
	ld.global.u32 	%r110, [%rd24];
	setp.ne.s32 	%p33, %r109, %r110;
	@%p33 bra 	$L__BB0_57;
	mul.wide.s32 	%rd107, %r54, 4;
	add.s64 	%rd108, %rd2, %rd107;
	ld.global.u32 	%r55, [%rd108];
	setp.eq.s32 	%p34, %r55, 0;
	@%p34 bra 	$L__BB0_57;
	mul.wide.s32 	%rd109, %r54, 8;
	add.s64 	%rd110, %rd1, %rd109;
	ld.global.f64 	%fd3, [%rd110];
	add.f64 	%fd4, %fd3, 0d3FF0000000000000;
	ld.global.u32 	%r111, [%rd25];
	cvt.rn.f64.s32 	%fd5, %r111;
	cvt.rn.f64.s32 	%fd6, %r55;
	div.rn.f64 	%fd7, %fd5, %fd6;
	ld.global.f64 	%fd8, [%rd26];
	fma.rn.f64 	%fd9, %fd4, %fd7, %fd8;
	st.global.f64 	[%rd26], %fd9;
$L__BB0_57:
	setp.eq.s32 	%p35, %r51, %r48;
	@%p35 bra 	$L__BB0_59;
	ld.global.f64 	%fd10, [%rd26];
	ld.global.f64 	%fd11, [%rd27];
	fma.rn.f64 	%fd12, %fd10, 0d0000000000000000, %fd11;
	st.global.f64 	[%rd27], %fd12;
$L__BB0_59:
	add.s32 	%r136, %r136, 1;
	ld.u32 	%r112, [%rd23+4];
	setp.lt.s32 	%p36, %r136, %r112;
	@%p36 bra 	$L__BB0_54;
	ld.global.u32 	%r134, [%rd22];
$L__BB0_61:
	add.s32 	%r135, %r135, %r2;
	setp.lt.s32 	%p37, %r135, %r134;
	@%p37 bra 	$L__BB0_51;
$L__BB0_62:
	bar.sync 	0;
	@%p5 bra 	$L__BB0_64;
	ld.shared.u32 	%r113, [_ZZ13betweenKernelPdS_P6UGraphPiS2_S2_S2_iE9prePtrLen];
	add.s32 	%r114, %r113, -1;
	st.shared.u32 	[_ZZ13betweenKernelPdS_P6UGraphPiS2_S2_S2_iE9prePtrLen], %r114;
$L__BB0_64:
	bar.sync 	0;
	ld.shared.u32 	%r133, [_ZZ13betweenKernelPdS_P6UGraphPiS2_S2_S2_iE9prePtrLen];
	setp.eq.s32 	%p39, %r133, 0;
	@%p39 bra 	$L__BB0_5;
	bra.uni 	$L__BB0_49;
$L__BB0_65:
	ret;
$L__BB0_66:
	bar.sync 	0;
	bra.uni 	$L__BB0_33;

}


// ===== COMPILED SASS (sm_100) =====

	.target	sm_100

	.elftype	@"ET_EXEC"


//--------------------- .note.nv.tkinfo           --------------------------
	.section	.note.nv.tkinfo,"",@"SHT_NOTE"
	.sectionflags	@"SHF_NOTE_NV_TKINFO"
	.tkinfo
        /*0018*/ 	.word	0x00000002
        /*0030*/ 	.string	""
        /*0030*/ 	.string	"ptxas"
        /*0030*/ 	.string	"Cuda compilation tools, release 13.0, V13.0.88"
        /*0030*/ 	.string	"Build cuda_13.0.r13.0/compiler.36424714_0"
        /*0030*/ 	.string	"-arch sm_100 -m 64 "



//--------------------- .note.nv.cuinfo           --------------------------
	.section	.note.nv.cuinfo,"",@"SHT_NOTE"
	.sectionflags	@"SHF_NOTE_NV_CUINFO"
        /*0018*/ 	.short	0x0002
        /*001a*/ 	.short	0x0064
        /*001c*/ 	.short	0x0082
	.zero		2


//--------------------- .nv.info                  --------------------------
	.section	.nv.info,"",@"SHT_CUDA_INFO"
	.align	4


	//----- nvinfo : EIATTR_REGCOUNT
	.align		4
        /*0000*/ 	.byte	0x04, 0x2f
        /*0002*/ 	.short	(.L_1 - .L_0)
	.align		4
.L_0:
        /*0004*/ 	.word	index@(_Z13betweenKernelPdS_P6UGraphPiS2_S2_S2_i)
        /*0008*/ 	.word	0x00000038


	//----- nvinfo : EIATTR_FRAME_SIZE
	.align		4
.L_1:
        /*000c*/ 	.byte	0x04, 0x11
        /*000e*/ 	.short	(.L_3 - .L_2)
	.align		4
.L_2:
        /*0010*/ 	.word	index@($__internal_1_$__cuda_sm20_div_rn_f64_full)
        /*0014*/ 	.word	0x00000000


	//----- nvinfo : EIATTR_FRAME_SIZE
	.align		4
.L_3:
        /*0018*/ 	.byte	0x04, 0x11
        /*001a*/ 	.short	(.L_5 - .L_4)
	.align		4
.L_4:
        /*001c*/ 	.word	index@($__internal_0_$__cuda_sm20_dblrcp_rn_slowpath_v3)
        /*0020*/ 	.word	0x00000000


	//----- nvinfo : EIATTR_FRAME_SIZE
	.align		4
.L_5:
        /*0024*/ 	.byte	0x04, 0x11
        /*0026*/ 	.short	(.L_7 - .L_6)
	.align		4
.L_6:
        /*0028*/ 	.word	index@(_Z13betweenKernelPdS_P6UGraphPiS2_S2_S2_i)
        /*002c*/ 	.word	0x00000000


	//----- nvinfo : EIATTR_MIN_STACK_SIZE
	.align		4
.L_7:
        /*0030*/ 	.byte	0x04, 0x12
        /*0032*/ 	.short	(.L_9 - .L_8)
	.align		4
.L_8:
        /*0034*/ 	.word	index@(_Z13betweenKernelPdS_P6UGraphPiS2_S2_S2_i)
        /*0038*/ 	.word	0x00000000
.L_9:


//--------------------- .nv.compat                --------------------------
	.section	.nv.compat,"",@"SHT_CUDA_COMPAT_INFO"
	.align	4
        /*0000*/ 	.byte	0x02, 0x09, 0x00, 0x00, 0x02, 0x02, 0x01, 0x00, 0x02, 0x05, 0x05, 0x00, 0x03, 0x07, 0x01, 0x01
        /*0010*/ 	.byte	0x02, 0x03, 0x00, 0x00, 0x02, 0x06, 0x01, 0x00, 0x04, 0x0b, 0x08, 0x00, 0x01, 0x00, 0x00, 0x00
        /*0020*/ 	.byte	0x00, 0x00, 0x00, 0x00


//--------------------- .nv.info._Z13betweenKernelPdS_P6UGraphPiS2_S2_S2_i --------------------------
	.section	.nv.info._Z13betweenKernelPdS_P6UGraphPiS2_S2_S2_i,"",@"SHT_CUDA_INFO"
	.sectionflags	@""
	.align	4


	//----- nvinfo : EIATTR_CUDA_API_VERSION
	.align		4
        /*0000*/ 	.byte	0x04, 0x37
        /*0002*/ 	.short	(.L_11 - .L_10)
.L_10:
        /*0004*/ 	.word	0x00000082


	//----- nvinfo : EIATTR_KPARAM_INFO
	.align		4
.L_11:
        /*0008*/ 	.byte	0x04, 0x17
        /*000a*/ 	.short	(.L_13 - .L_12)
.L_12:
        /*000c*/ 	.word	0x00000000
        /*0010*/ 	.short	0x0007
        /*0012*/ 	.short	0x0038
        /*0014*/ 	.byte	0x00, 0xf0, 0x11, 0x00


	//----- nvinfo : EIATTR_KPARAM_INFO
	.align		4
.L_13:
        /*0018*/ 	.byte	0x04, 0x17
        /*001a*/ 	.short	(.L_15 - .L_14)
.L_14:
        /*001c*/ 	.word	0x00000000
        /*0020*/ 	.short	0x0006
        /*0022*/ 	.short	0x0030
        /*0024*/ 	.byte	0x00, 0xf5, 0x21, 0x00


	//----- nvinfo : EIATTR_KPARAM_INFO
	.align		4
.L_15:
        /*0028*/ 	.byte	0x04, 0x17
        /*002a*/ 	.short	(.L_17 - .L_16)
.L_16:
        /*002c*/ 	.word	0x00000000
        /*0030*/ 	.short	0x0005
        /*0032*/ 	.short	0x0028
        /*0034*/ 	.byte	0x00, 0xf5, 0x21, 0x00


	//----- nvinfo : EIATTR_KPARAM_INFO
	.align		4
.L_17:
        /*0038*/ 	.byte	0x04, 0x17
        /*003a*/ 	.short	(.L_19 - .L_18)
.L_18:
        /*003c*/ 	.word	0x00000000
        /*0040*/ 	.short	0x0004
        /*0042*/ 	.short	0x0020
        /*0044*/ 	.byte	0x00, 0xf5, 0x21, 0x00


	//----- nvinfo : EIATTR_KPARAM_INFO
	.align		4
.L_19:
        /*0048*/ 	.byte	0x04, 0x17
        /*004a*/ 	.short	(.L_21 - .L_20)
.L_20:
        /*004c*/ 	.word	0x00000000
        /*0050*/ 	.short	0x0003
        /*0052*/ 	.short	0x0018
        /*0054*/ 	.byte	0x00, 0xf5, 0x21, 0x00


	//----- nvinfo : EIATTR_KPARAM_INFO
	.align		4
.L_21:
        /*0058*/ 	.byte	0x04, 0x17
        /*005a*/ 	.short	(.L_23 - .L_22)
.L_22:
        /*005c*/ 	.word	0x00000000
        /*0060*/ 	.short	0x0002
        /*0062*/ 	.short	0x0010
        /*0064*/ 	.byte	0x00, 0xf5, 0x21, 0x00


	//----- nvinfo : EIATTR_KPARAM_INFO
	.align		4
.L_23:
        /*0068*/ 	.byte	0x04, 0x17
        /*006a*/ 	.short	(.L_25 - .L_24)
.L_24:
        /*006c*/ 	.word	0x00000000
        /*0070*/ 	.short	0x0001
        /*0072*/ 	.short	0x0008
        /*0074*/ 	.byte	0x00, 0xf5, 0x21, 0x00


	//----- nvinfo : EIATTR_KPARAM_INFO
	.align		4
.L_25:
        /*0078*/ 	.byte	0x04, 0x17
        /*007a*/ 	.short	(.L_27 - .L_26)
.L_26:
        /*007c*/ 	.word	0x00000000
        /*0080*/ 	.short	0x0000
        /*0082*/ 	.short	0x0000
        /*0084*/ 	.byte	0x00, 0xf5, 0x21, 0x00


	//----- nvinfo : EIATTR_SPARSE_MMA_MASK
	.align		4
.L_27:
        /*0088*/ 	.byte	0x03, 0x50
        /*008a*/ 	.short	0x0000


	//----- nvinfo : EIATTR_MAXREG_COUNT
	.align		4
        /*008c*/ 	.byte	0x03, 0x1b
        /*008e*/ 	.short	0x00ff


	//----- nvinfo : EIATTR_NUM_BARRIERS
	.align		4
        /*0090*/ 	.byte	0x02, 0x4c
        /*0092*/ 	.byte	0x01
	.zero		1


	//----- nvinfo : EIATTR_MERCURY_ISA_VERSION
	.align		4
        /*0094*/ 	.byte	0x03, 0x5f
        /*0096*/ 	.short	0x0101


	//----- nvinfo : EIATTR_INT_WARP_WIDE_INSTR_OFFSETS
	.align		4
        /*0098*/ 	.byte	0x04, 0x31
        /*009a*/ 	.short	(.L_29 - .L_28)


	//   ....[0]....
.L_28:
        /*009c*/ 	.word	0x00000f10


	//   ....[1]....
        /*00a0*/ 	.word	0x00000fc0


	//----- nvinfo : EIATTR_VRC_CTA_INIT_COUNT
	.align		4
.L_29:
        /*00a4*/ 	.byte	0x02, 0x4a
	.zero		1
	.zero		1


	//----- nvinfo : EIATTR_EXIT_INSTR_OFFSETS
	.align		4
        /*00a8*/ 	.byte	0x04, 0x1c
        /*00aa*/ 	.short	(.L_31 - .L_30)


	//   ....[0]....
.L_30:
        /*00ac*/ 	.word	0x00000040


	//   ....[1]....
        /*00b0*/ 	.word	0x000000f0


	//   ....[2]....
        /*00b4*/ 	.word	0x000019d0


	//----- nvinfo : EIATTR_CRS_STACK_SIZE
	.align		4
.L_31:
        /*00b8*/ 	.byte	0x04, 0x1e
        /*00ba*/ 	.short	(.L_33 - .L_32)
.L_32:
        /*00bc*/ 	.word	0x00000000


	//----- nvinfo : EIATTR_CBANK_PARAM_SIZE
	.align		4
.L_33:
        /*00c0*/ 	.byte	0x03, 0x19
        /*00c2*/ 	.short	0x003c


	//----- nvinfo : EIATTR_PARAM_CBANK
	.align		4
        /*00c4*/ 	.byte	0x04, 0x0a
        /*00c6*/ 	.short	(.L_35 - .L_34)
	.align		4
.L_34:
        /*00c8*/ 	.word	index@(.nv.constant0._Z13betweenKernelPdS_P6UGraphPiS2_S2_S2_i)
        /*00cc*/ 	.short	0x0380
        /*00ce*/ 	.short	0x003c


	//----- nvinfo : EIATTR_SW_WAR
	.align		4
.L_35:
        /*00d0*/ 	.byte	0x04, 0x36
        /*00d2*/ 	.short	(.L_37 - .L_36)
.L_36:
        /*00d4*/ 	.word	0x00000008
.L_37:


//--------------------- .nv.callgraph             --------------------------
	.section	.nv.callgraph,"",@"SHT_CUDA_CALLGRAPH"
	.align	4
	.sectionentsize	8
	.align		4
        /*0000*/ 	.word	0x00000000
	.align		4
        /*0004*/ 	.word	0xffffffff
	.align		4
        /*0008*/ 	.word	0x00000000
	.align		4
        /*000c*/ 	.word	0xfffffffe
	.align		4
        /*0010*/ 	.word	0x00000000
	.align		4
        /*0014*/ 	.word	0xfffffffd
	.align		4
        /*0018*/ 	.word	0x00000000
	.align		4
        /*001c*/ 	.word	0xfffffffc


//--------------------- .text._Z13betweenKernelPdS_P6UGraphPiS2_S2_S2_i --------------------------
	.section	.text._Z13betweenKernelPdS_P6UGraphPiS2_S2_S2_i,"ax",@progbits
	.align	128
        .global         _Z13betweenKernelPdS_P6UGraphPiS2_S2_S2_i
        .type           _Z13betweenKernelPdS_P6UGraphPiS2_S2_S2_i,@function
        .size           _Z13betweenKernelPdS_P6UGraphPiS2_S2_S2_i,(.L_x_43 - _Z13betweenKernelPdS_P6UGraphPiS2_S2_S2_i)
        .other          _Z13betweenKernelPdS_P6UGraphPiS2_S2_S2_i,@"STO_CUDA_ENTRY STV_DEFAULT"
_Z13betweenKernelPdS_P6UGraphPiS2_S2_S2_i:
.text._Z13betweenKernelPdS_P6UGraphPiS2_S2_S2_i:
[----:B------:R-:W-:Y:S01]  /*0000*/  LDC R1, c[0x0][0x37c] ;  /* 0x0000df00ff017b82 */ /* 0x000fe20000000800 */
[----:B------:R-:W0:Y:S01]  /*0010*/  S2R R2, SR_TID.X ;  /* 0x0000000000027919 */ /* 0x000e220000002100 */
[----:B------:R-:W0:Y:S02]  /*0020*/  LDCU UR7, c[0x0][0x3b8] ;  /* 0x00007700ff0777ac */ /* 0x000e240008000800 */
[----:B0-----:R-:W-:-:S13]  /*0030*/  ISETP.GE.AND P0, PT, R2, UR7, PT ;  /* 0x0000000702007c0c */ /* 0x001fda000bf06270 */
[----:B------:R-:W-:Y:S05]  /*0040*/  @P0 EXIT ;  /* 0x000000000000094d */ /* 0x000fea0003800000 */
[----:B------:R-:W0:Y:S01]  /*0050*/  S2UR UR5, SR_CgaCtaId ;  /* 0x00000000000579c3 */ /* 0x000e220000008800 */
[----:B------:R-:W-:Y:S01]  /*0060*/  ISETP.NE.AND P0, PT, R2, RZ, PT ;  /* 0x000000ff0200720c */ /* 0x000fe20003f05270 */
[----:B------:R-:W-:Y:S01]  /*0070*/  UMOV UR4, 0x400 ;  /* 0x0000040000047882 */ /* 0x000fe20000000000 */
[----:B------:R-:W-:-:S11]  /*0080*/  UIADD3 UR6, UPT, UPT, UR7, -0x1, URZ ;  /* 0xffffffff07067890 */ /* 0x000fd6000fffe0ff */
[----:B------:R-:W-:Y:S01]  /*0090*/  @!P0 IMAD.MOV.U32 R3, RZ, RZ, -0x1 ;  /* 0xffffffffff038424 */ /* 0x000fe200078e00ff */
[----:B0-----:R-:W-:-:S09]  /*00a0*/  ULEA UR4, UR5, UR4, 0x18 ;  /* 0x0000000405047291 */ /* 0x001fd2000f8ec0ff */
[----:B------:R-:W-:Y:S01]  /*00b0*/  @!P0 STS [UR4+0x8], R3 ;  /* 0x00000803ff008988 */ /* 0x000fe20008000804 */
[----:B------:R-:W-:Y:S06]  /*00c0*/  BAR.SYNC.DEFER_BLOCKING 0x0 ;  /* 0x0000000000007b1d */ /* 0x000fec0000010000 */
[----:B------:R-:W0:Y:S02]  /*00d0*/  LDS R0, [UR4+0x8] ;  /* 0x00000804ff007984 */ /* 0x000e240008000800 */
[----:B0-----:R-:W-:-:S13]  /*00e0*/  ISETP.GE.AND P0, PT, R0, UR6, PT ;  /* 0x0000000600007c0c */ /* 0x001fda000bf06270 */
[----:B------:R-:W-:Y:S05]  /*00f0*/  @P0 EXIT ;  /* 0x000000000000094d */ /* 0x000fea0003800000 */
[----:B------:R-:W-:Y:S01]  /*0100*/  UIMAD UR4, UR7, UR7, URZ ;  /* 0x00000007070472a4 */ /* 0x000fe2000f8e02ff */
[----:B------:R-:W0:Y:S08]  /*0110*/  LDC R3, c[0x0][0x360] ;  /* 0x0000d800ff037b82 */ /* 0x000e300000000800 */
[----:B------:R-:W1:Y:S08]  /*0120*/  I2F.F64.U32 R4, UR4 ;  /* 0x0000000400047d12 */ /* 0x000e700008201800 */
[----:B-1----:R-:W1:Y:S01]  /*0130*/  MUFU.RCP64H R7, R5 ;  /* 0x0000000500077308 */ /* 0x002e620000001800 */
[----:B------:R-:W-:-:S05]  /*0140*/  VIADD R6, R5, 0x300402 ;  /* 0x0030040205067836 */ /* 0x000fca0000000000 */
[----:B------:R-:W-:Y:S01]  /*0150*/  FSETP.GEU.AND P0, PT, |R6|, 5.8789094863358348022e-39, PT ;  /* 0x004004020600780b */ /* 0x000fe20003f0e200 */
[----:B-1----:R-:W-:-:S08]  /*0160*/  DFMA R8, -R4, R6, 1 ;  /* 0x3ff000000408742b */ /* 0x002fd00000000106 */
[----:B------:R-:W-:-:S08]  /*0170*/  DFMA R8, R8, R8, R8 ;  /* 0x000000080808722b */ /* 0x000fd00000000008 */
[----:B------:R-:W-:-:S08]  /*0180*/  DFMA R8, R6, R8, R6 ;  /* 0x000000080608722b */ /* 0x000fd00000000006 */
[----:B------:R-:W-:-:S08]  /*0190*/  DFMA R10, -R4, R8, 1 ;  /* 0x3ff00000040a742b */ /* 0x000fd00000000108 */
[----:B------:R-:W-:Y:S01]  /*01a0*/  DFMA R8, R8, R10, R8 ;  /* 0x0000000a0808722b */ /* 0x000fe20000000008 */
[----:B0-----:R-:W-:Y:S10]  /*01b0*/  @P0 BRA `(.L_x_0) ;  /* 0x0000000000100947 */ /* 0x001ff40003800000 */
[----:B------:R-:W-:Y:S02]  /*01c0*/  LOP3.LUT R6, R5, 0x7fffffff, RZ, 0xc0, !PT ;  /* 0x7fffffff05067812 */ /* 0x000fe400078ec0ff */
[----:B------:R-:W-:-:S03]  /*01d0*/  MOV R12, 0x200 ;  /* 0x00000200000c7802 */ /* 0x000fc60000000f00 */
[----:B------:R-:W-:-:S07]  /*01e0*/  VIADD R8, R6, 0xfff00000 ;  /* 0xfff0000006087836 */ /* 0x000fce0000000000 */
[----:B------:R-:W-:Y:S05]  /*01f0*/  CALL.REL.NOINC `($__internal_0_$__cuda_sm20_dblrcp_rn_slowpath_v3) ;  /* 0x0000001400fc7944 */ /* 0x000fea0003c00000 */
.L_x_0:
[----:B------:R-:W0:Y:S01]  /*0200*/  I2F.U32.RP R11, R3 ;  /* 0x00000003000b7306 */ /* 0x000e220000209000 */
[----:B------:R-:W1:Y:S01]  /*0210*/  LDCU UR4, c[0x0][0x3b8] ;  /* 0x00007700ff0477ac */ /* 0x000e620008000800 */
[----:B------:R-:W-:Y:S01]  /*0220*/  IMAD.IADD R6, R2, 0x1, R3 ;  /* 0x0000000102067824 */ /* 0x000fe200078e0203 */
[----:B------:R-:W2:Y:S01]  /*0230*/  LDC.64 R20, c[0x0][0x398] ;  /* 0x0000e600ff147b82 */ /* 0x000ea20000000a00 */
[----:B------:R-:W-:Y:S01]  /*0240*/  ISETP.NE.U32.AND P2, PT, R3, RZ, PT ;  /* 0x000000ff0300720c */ /* 0x000fe20003f45070 */
[----:B------:R-:W3:Y:S06]  /*0250*/  LDCU.64 UR8, c[0x0][0x358] ;  /* 0x00006b00ff0877ac */ /* 0x000eec0008000a00 */
[----:B------:R-:W4:Y:S01]  /*0260*/  LDC.64 R18, c[0x0][0x3a0] ;  /* 0x0000e800ff127b82 */ /* 0x000f220000000a00 */
[----:B0-----:R-:W0:Y:S01]  /*0270*/  MUFU.RCP R11, R11 ;  /* 0x0000000b000b7308 */ /* 0x001e220000001000 */
[----:B-1----:R-:W-:-:S06]  /*0280*/  ISETP.GE.U32.AND P0, PT, R6, UR4, PT ;  /* 0x0000000406007c0c */ /* 0x002fcc000bf06070 */
[----:B------:R-:W1:Y:S01]  /*0290*/  LDC.64 R14, c[0x0][0x388] ;  /* 0x0000e200ff0e7b82 */ /* 0x000e620000000a00 */
[----:B------:R-:W-:Y:S01]  /*02a0*/  VIMNMX.U32 R7, PT, PT, R6, UR4, !PT ;  /* 0x0000000406077c48 */ /* 0x000fe2000ffe0000 */
[----:B--2---:R-:W-:Y:S01]  /*02b0*/  IMAD.WIDE.U32 R20, R2, 0x4, R20 ;  /* 0x0000000402147825 */ /* 0x004fe200078e0014 */
[----:B0-----:R-:W-:-:S03]  /*02c0*/  IADD3 R4, PT, PT, R11, 0xffffffe, RZ ;  /* 0x0ffffffe0b047810 */ /* 0x001fc60007ffe0ff */
[----:B------:R-:W-:Y:S01]  /*02d0*/  IMAD.WIDE R16, R3, 0x4, R20 ;  /* 0x0000000403107825 */ /* 0x000fe200078e0214 */
[----:B------:R0:W2:Y:S03]  /*02e0*/  F2I.FTZ.U32.TRUNC.NTZ R5, R4 ;  /* 0x0000000400057305 */ /* 0x0000a6000021f000 */
[----:B----4-:R-:W-:-:S04]  /*02f0*/  IMAD.WIDE.U32 R18, R2, 0x4, R18 ;  /* 0x0000000402127825 */ /* 0x010fc800078e0012 */
[----:B-1----:R-:W-:-:S04]  /*0300*/  IMAD.WIDE.U32 R14, R2, 0x8, R14 ;  /* 0x00000008020e7825 */ /* 0x002fc800078e000e */
[----:B0-----:R-:W-:Y:S02]  /*0310*/  IMAD.MOV.U32 R4, RZ, RZ, RZ ;  /* 0x000000ffff047224 */ /* 0x001fe400078e00ff */
[----:B--2---:R-:W-:-:S04]  /*0320*/  IMAD.MOV R10, RZ, RZ, -R5 ;  /* 0x000000ffff0a7224 */ /* 0x004fc800078e0a05 */
[----:B------:R-:W-:Y:S01]  /*0330*/  IMAD R13, R10, R3, RZ ;  /* 0x000000030a0d7224 */ /* 0x000fe200078e02ff */
[----:B------:R-:W-:-:S03]  /*0340*/  SEL R10, RZ, 0x1, P0 ;  /* 0x00000001ff0a7807 */ /* 0x000fc60000000000 */
[----:B------:R-:W-:Y:S01]  /*0350*/  IMAD.HI.U32 R5, R5, R13, R4 ;  /* 0x0000000d05057227 */ /* 0x000fe200078e0004 */
[----:B------:R-:W-:-:S03]  /*0360*/  IADD3 R6, PT, PT, R7, -R6, -R10 ;  /* 0x8000000607067210 */ /* 0x000fc60007ffe80a */
[----:B------:R-:W-:-:S04]  /*0370*/  IMAD.WIDE R12, R3, 0x4, R18 ;  /* 0x00000004030c7825 */ /* 0x000fc800078e0212 */
[----:B------:R-:W-:-:S05]  /*0380*/  IMAD.HI.U32 R5, R5, R6, RZ ;  /* 0x0000000605057227 */ /* 0x000fca00078e00ff */
[----:B------:R-:W-:-:S05]  /*0390*/  IADD3 R4, PT, PT, -R5, RZ, RZ ;  /* 0x000000ff05047210 */ /* 0x000fca0007ffe1ff */
[----:B------:R-:W-:Y:S02]  /*03a0*/  IMAD R6, R3, R4, R6 ;  /* 0x0000000403067224 */ /* 0x000fe400078e0206 */
[----:B------:R0:W1:Y:S03]  /*03b0*/  F2I.F64.TRUNC R4, R8 ;  /* 0x0000000800047311 */ /* 0x000066000030d100 */
[----:B------:R-:W-:-:S13]  /*03c0*/  ISETP.GE.U32.AND P0, PT, R6, R3, PT ;  /* 0x000000030600720c */ /* 0x000fda0003f06070 */
[----:B------:R-:W-:Y:S02]  /*03d0*/  @P0 IMAD.IADD R6, R6, 0x1, -R3 ;  /* 0x0000000106060824 */ /* 0x000fe400078e0a03 */
[----:B------:R-:W-:-:S03]  /*03e0*/  @P0 VIADD R5, R5, 0x1 ;  /* 0x0000000105050836 */ /* 0x000fc60000000000 */
[----:B------:R-:W-:-:S13]  /*03f0*/  ISETP.GE.U32.AND P1, PT, R6, R3, PT ;  /* 0x000000030600720c */ /* 0x000fda0003f26070 */
[----:B------:R-:W-:Y:S01]  /*0400*/  @P1 VIADD R5, R5, 0x1 ;  /* 0x0000000105051836 */ /* 0x000fe20000000000 */
[----:B------:R-:W-:-:S04]  /*0410*/  @!P2 LOP3.LUT R5, RZ, R3, RZ, 0x33, !PT ;  /* 0x00000003ff05a212 */ /* 0x000fc800078e33ff */
[----:B------:R-:W-:Y:S01]  /*0420*/  IADD3 R5, PT, PT, R10, R5, RZ ;  /* 0x000000050a057210 */ /* 0x000fe20007ffe0ff */
[----:B01-3--:R-:W-:-:S07]  /*0430*/  IMAD.WIDE R10, R3, 0x4, R16 ;  /* 0x00000004030a7825 */ /* 0x00bfce00078e0210 */
.L_x_32:
[----:B------:R-:W-:Y:S02]  /*0440*/  ISETP.NE.AND P1, PT, R2, RZ, PT ;  /* 0x000000ff0200720c */ /* 0x000fe40003f25270 */
[----:B----4-:R-:W-:-:S04]  /*0450*/  LOP3.LUT R22, R5, 0x3, RZ, 0xc0, !PT ;  /* 0x0000000305167812 */ /* 0x010fc800078ec0ff */
[----:B------:R-:W-:-:S07]  /*0460*/  ISETP.NE.AND P0, PT, R22, 0x3, PT ;  /* 0x000000031600780c */ /* 0x000fce0003f05270 */
[----:B01----:R-:W-:Y:S06]  /*0470*/  @P1 BRA `(.L_x_1) ;  /* 0x0000000000301947 */ /* 0x003fec0003800000 */
[----:B------:R-:W0:Y:S01]  /*0480*/  S2UR UR5, SR_CgaCtaId ;  /* 0x00000000000579c3 */ /* 0x000e220000008800 */
[----:B------:R-:W-:Y:S01]  /*0490*/  UMOV UR4, 0x400 ;  /* 0x0000040000047882 */ /* 0x000fe20000000000 */
[----:B------:R-:W-:Y:S02]  /*04a0*/  VIADD R23, R0, 0x1 ;  /* 0x0000000100177836 */ /* 0x000fe40000000000 */
[----:B------:R-:W-:-:S04]  /*04b0*/  IMAD.MOV.U32 R25, RZ, RZ, 0x1 ;  /* 0x00000001ff197424 */ /* 0x000fc800078e00ff */
[----:B------:R-:W1:Y:S08]  /*04c0*/  LDC.64 R6, c[0x0][0x3a8] ;  /* 0x0000ea00ff067b82 */ /* 0x000e700000000a00 */
[----:B------:R-:W2:Y:S01]  /*04d0*/  LDC.64 R8, c[0x0][0x3b0] ;  /* 0x0000ec00ff087b82 */ /* 0x000ea20000000a00 */
[----:B0-----:R-:W-:Y:S01]  /*04e0*/  ULEA UR4, UR5, UR4, 0x18 ;  /* 0x0000000405047291 */ /* 0x001fe2000f8ec0ff */
[----:B-1----:R0:W-:Y:S08]  /*04f0*/  STG.E desc[UR8][R6.64], R23 ;  /* 0x0000001706007986 */ /* 0x0021f0000c101908 */
[----:B------:R0:W-:Y:S04]  /*0500*/  STS [UR4+0x8], R23 ;  /* 0x00000817ff007988 */ /* 0x0001e80008000804 */
[----:B------:R0:W-:Y:S04]  /*0510*/  STS [UR4+0x4], R25 ;  /* 0x00000419ff007988 */ /* 0x0001e80008000804 */
[----:B--2---:R0:W-:Y:S04]  /*0520*/  STG.E desc[UR8][R8.64+0x4], R25 ;  /* 0x0000041908007986 */ /* 0x0041e8000c101908 */
[----:B------:R0:W-:Y:S02]  /*0530*/  STG.E desc[UR8][R8.64], RZ ;  /* 0x000000ff08007986 */ /* 0x0001e4000c101908 */
.L_x_1:
[----:B------:R-:W-:Y:S05]  /*0540*/  WARPSYNC.ALL ;  /* 0x0000000000007948 */ /* 0x000fea0003800000 */
[----:B------:R-:W1:Y:S08]  /*0550*/  S2UR UR5, SR_CgaCtaId ;  /* 0x00000000000579c3 */ /* 0x000e700000008800 */
[----:B------:R-:W-:Y:S01]  /*0560*/  BAR.SYNC.DEFER_BLOCKING 0x0 ;  /* 0x0000000000007b1d */ /* 0x000fe20000010000 */
[----:B------:R-:W-:-:S05]  /*0570*/  IMAD.MOV.U32 R35, RZ, RZ, R2 ;  /* 0x000000ffff237224 */ /* 0x000fca00078e0002 */
[----:B------:R-:W-:Y:S01]  /*0580*/  UMOV UR4, 0x400 ;  /* 0x0000040000047882 */ /* 0x000fe20000000000 */
[----:B------:R-:W-:Y:S01]  /*0590*/  BSSY.RECONVERGENT B0, `(.L_x_2) ;  /* 0x0000026000007945 */ /* 0x000fe20003800200 */
[----:B-1----:R-:W-:-:S09]  /*05a0*/  ULEA UR4, UR5, UR4, 0x18 ;  /* 0x0000000405047291 */ /* 0x002fd2000f8ec0ff */
[----:B0-----:R-:W0:Y:S01]  /*05b0*/  LDS R9, [UR4+0x8] ;  /* 0x00000804ff097984 */ /* 0x001e220008000800 */
[----:B------:R-:W-:Y:S05]  /*05c0*/  @!P0 BRA `(.L_x_3) ;  /* 0x0000000000888947 */ /* 0x000fea0003800000 */
[C---:B0-----:R-:W-:Y:S01]  /*05d0*/  ISETP.NE.AND P0, PT, R2.reuse, R9, PT ;  /* 0x000000090200720c */ /* 0x041fe20003f05270 */
[----:B------:R-:W-:Y:S02]  /*05e0*/  HFMA2 R23, -RZ, RZ, 5.9604644775390625e-08, -0.00010102987289428710938 ;  /* 0x0001869fff177431 */ /* 0x000fe400000001ff */
[----:B------:R-:W-:Y:S01]  /*05f0*/  IMAD.MOV.U32 R7, RZ, RZ, RZ ;  /* 0x000000ffff077224 */ /* 0x000fe200078e00ff */
[----:B------:R1:W-:Y:S01]  /*0600*/  STG.E.64 desc[UR8][R14.64], RZ ;  /* 0x000000ff0e007986 */ /* 0x0003e2000c101b08 */
[----:B------:R-:W-:-:S08]  /*0610*/  IADD3 R35, PT, PT, R2, R3, RZ ;  /* 0x0000000302237210 */ /* 0x000fd00007ffe0ff */
[----:B------:R-:W-:Y:S02]  /*0620*/  @!P0 IMAD.MOV.U32 R23, RZ, RZ, RZ ;  /* 0x000000ffff178224 */ /* 0x000fe400078e00ff */
[----:B------:R-:W-:Y:S01]  /*0630*/  @!P0 IMAD.MOV.U32 R7, RZ, RZ, R4 ;  /* 0x000000ffff078224 */ /* 0x000fe200078e0004 */
[----:B------:R-:W-:Y:S02]  /*0640*/  ISETP.NE.AND P0, PT, R22, RZ, PT ;  /* 0x000000ff1600720c */ /* 0x000fe40003f05270 */
[----:B------:R1:W-:Y:S04]  /*0650*/  STG.E desc[UR8][R18.64], R23 ;  /* 0x0000001712007986 */ /* 0x0003e8000c101908 */
[----:B------:R1:W-:Y:S07]  /*0660*/  STG.E desc[UR8][R20.64], R7 ;  /* 0x0000000714007986 */ /* 0x0003ee000c101908 */
[----:B------:R-:W-:Y:S05]  /*0670*/  @!P0 BRA `(.L_x_3) ;  /* 0x00000000005c8947 */ /* 0x000fea0003800000 */
[----:B------:R-:W-:Y:S01]  /*0680*/  ISETP.NE.AND P0, PT, R35, R9, PT ;  /* 0x000000092300720c */ /* 0x000fe20003f05270 */
[----:B------:R-:W-:Y:S02]  /*0690*/  IMAD.MOV.U32 R25, RZ, RZ, 0x1869f ;  /* 0x0001869fff197424 */ /* 0x000fe400078e00ff */
[----:B-1----:R-:W-:-:S04]  /*06a0*/  IMAD.WIDE R6, R3, 0x8, R14 ;  /* 0x0000000803067825 */ /* 0x002fc800078e020e */
[----:B------:R-:W-:Y:S01]  /*06b0*/  IMAD.MOV.U32 R23, RZ, RZ, RZ ;  /* 0x000000ffff177224 */ /* 0x000fe200078e00ff */
[----:B------:R2:W-:Y:S01]  /*06c0*/  STG.E.64 desc[UR8][R6.64], RZ ;  /* 0x000000ff06007986 */ /* 0x0005e2000c101b08 */
[----:B------:R-:W-:-:S04]  /*06d0*/  IMAD.IADD R35, R35, 0x1, R3 ;  /* 0x0000000123237824 */ /* 0x000fc800078e0203 */
[----:B------:R-:W-:Y:S01]  /*06e0*/  @!P0 IMAD.MOV.U32 R25, RZ, RZ, RZ ;  /* 0x000000ffff198224 */ /* 0x000fe200078e00ff */
[----:B------:R-:W-:Y:S02]  /*06f0*/  @!P0 MOV R23, R4 ;  /* 0x0000000400178202 */ /* 0x000fe40000000f00 */
[----:B------:R-:W-:Y:S02]  /*0700*/  ISETP.NE.AND P0, PT, R22, 0x1, PT ;  /* 0x000000011600780c */ /* 0x000fe40003f05270 */
[----:B------:R2:W-:Y:S04]  /*0710*/  STG.E desc[UR8][R12.64], R25 ;  /* 0x000000190c007986 */ /* 0x0005e8000c101908 */
[----:B------:R2:W-:Y:S07]  /*0720*/  STG.E desc[UR8][R16.64], R23 ;  /* 0x0000001710007986 */ /* 0x0005ee000c101908 */
[----:B------:R-:W-:Y:S05]  /*0730*/  @!P0 BRA `(.L_x_3) ;  /* 0x00000000002c8947 */ /* 0x000fea0003800000 */
[----:B------:R-:W-:Y:S01]  /*0740*/  ISETP.NE.AND P0, PT, R35, R9, PT ;  /* 0x000000092300720c */ /* 0x000fe20003f05270 */
[----:B------:R-:W-:Y:S02]  /*0750*/  IMAD.MOV.U32 R27, RZ, RZ, 0x1869f ;  /* 0x0001869fff1b7424 */ /* 0x000fe400078e00ff */
[----:B--2---:R-:W-:-:S04]  /*0760*/  IMAD.WIDE R6, R3, 0x8, R6 ;  /* 0x0000000803067825 */ /* 0x004fc800078e0206 */
[----:B------:R-:W-:Y:S01]  /*0770*/  IMAD.MOV.U32 R25, RZ, RZ, RZ ;  /* 0x000000ffff197224 */ /* 0x000fe200078e00ff */
[----:B------:R3:W-:Y:S01]  /*0780*/  STG.E.64 desc[UR8][R6.64], RZ ;  /* 0x000000ff06007986 */ /* 0x0007e2000c101b08 */
[----:B------:R-:W-:-:S04]  /*0790*/  IMAD.WIDE R22, R3, 0x4, R12 ;  /* 0x0000000403167825 */ /* 0x000fc800078e020c */
[----:B------:R-:W-:Y:S01]  /*07a0*/  @!P0 MOV R27, RZ ;  /* 0x000000ff001b8202 */ /* 0x000fe20000000f00 */
[----:B------:R-:W-:Y:S02]  /*07b0*/  @!P0 IMAD.MOV.U32 R25, RZ, RZ, R4 ;  /* 0x000000ffff198224 */ /* 0x000fe400078e0004 */
[----:B------:R-:W-:Y:S02]  /*07c0*/  IMAD.IADD R35, R35, 0x1, R3 ;  /* 0x0000000123237824 */ /* 0x000fe400078e0203 */
[----:B------:R3:W-:Y:S04]  /*07d0*/  STG.E desc[UR8][R22.64], R27 ;  /* 0x0000001b16007986 */ /* 0x0007e8000c101908 */
[----:B------:R3:W-:Y:S02]  /*07e0*/  STG.E desc[UR8][R10.64], R25 ;  /* 0x000000190a007986 */ /* 0x0007e4000c101908 */
.L_x_3:
[----:B------:R-:W-:Y:S05]  /*07f0*/  BSYNC.RECONVERGENT B0 ;  /* 0x0000000000007941 */ /* 0x000fea0003800200 */
.L_x_2:
[----:B------:R-:W-:Y:S01]  /*0800*/  ISETP.GE.U32.AND P0, PT, R5, 0x3, PT ;  /* 0x000000030500780c */ /* 0x000fe20003f06070 */
[----:B------:R-:W4:Y:S01]  /*0810*/  LDCU.64 UR10, c[0x0][0x3a0] ;  /* 0x00007400ff0a77ac */ /* 0x000f220008000a00 */
[----:B------:R-:W-:Y:S01]  /*0820*/  BSSY.RECONVERGENT B0, `(.L_x_4) ;  /* 0x000003f000007945 */ /* 0x000fe20003800200 */
[----:B------:R-:W0:Y:S10]  /*0830*/  LDCU UR4, c[0x0][0x3b8] ;  /* 0x00007700ff0477ac */ /* 0x000e340008000800 */
[----:B------:R-:W-:Y:S05]  /*0840*/  @!P0 BRA `(.L_x_5) ;  /* 0x0000000000f08947 */ /* 0x000fea0003800000 */
.L_x_6:
[----:B--23--:R-:W2:Y:S01]  /*0850*/  LDC.64 R24, c[0x0][0x388] ;  /* 0x0000e200ff187b82 */ /* 0x00cea20000000a00 */
[----:B0-----:R-:W-:Y:S01]  /*0860*/  ISETP.NE.AND P0, PT, R35, R9, PT ;  /* 0x000000092300720c */ /* 0x001fe20003f05270 */
[----:B------:R-:W-:-:S04]  /*0870*/  IMAD.IADD R39, R3, 0x1, R35 ;  /* 0x0000000103277824 */ /* 0x000fc800078e0223 */
[C-C-:B------:R-:W-:Y:S01]  /*0880*/  IMAD.IADD R47, R39.reuse, 0x1, R3.reuse ;  /* 0x00000001272f7824 */ /* 0x140fe200078e0203 */
[-C--:B------:R-:W-:Y:S01]  /*0890*/  ISETP.NE.AND P2, PT, R39, R9.reuse, PT ;  /* 0x000000092700720c */ /* 0x080fe20003f45270 */
[----:B-1----:R-:W0:Y:S02]  /*08a0*/  LDC.64 R22, c[0x0][0x398] ;  /* 0x0000e600ff167b82 */ /* 0x002e240000000a00 */
[C---:B------:R-:W-:Y:S01]  /*08b0*/  IMAD.IADD R49, R47.reuse, 0x1, R3 ;  /* 0x000000012f317824 */ /* 0x040fe200078e0203 */
[----:B------:R-:W-:-:S03]  /*08c0*/  ISETP.NE.AND P3, PT, R47, R9, PT ;  /* 0x000000092f00720c */ /* 0x000fc60003f65270 */
[----:B----4-:R-:W-:Y:S01]  /*08d0*/  @!P0 MOV R7, UR11 ;  /* 0x0000000b00078c02 */ /* 0x010fe20008000f00 */
[----:B------:R-:W-:Y:S02]  /*08e0*/  @!P0 IMAD.U32 R6, RZ, RZ, UR10 ;  /* 0x0000000aff068e24 */ /* 0x000fe4000f8e00ff */
[----:B------:R-:W-:Y:S02]  /*08f0*/  @P0 IMAD.MOV.U32 R45, RZ, RZ, 0x1869f ;  /* 0x0001869fff2d0424 */ /* 0x000fe400078e00ff */
[C---:B------:R-:W-:Y:S01]  /*0900*/  @!P0 IMAD.WIDE.U32 R28, R35.reuse, 0x4, R6 ;  /* 0x00000004231c8825 */ /* 0x040fe200078e0006 */
[----:B------:R-:W-:Y:S02]  /*0910*/  @P0 MOV R7, UR11 ;  /* 0x0000000b00070c02 */ /* 0x000fe40008000f00 */
[----:B------:R-:W-:Y:S01]  /*0920*/  @P2 MOV R51, 0x1869f ;  /* 0x0001869f00332802 */ /* 0x000fe20000000f00 */
[----:B------:R-:W-:Y:S02]  /*0930*/  @P0 IMAD.U32 R6, RZ, RZ, UR10 ;  /* 0x0000000aff060e24 */ /* 0x000fe4000f8e00ff */
[----:B--2---:R-:W-:-:S04]  /*0940*/  IMAD.WIDE.U32 R26, R35, 0x8, R24 ;  /* 0x00000008231a7825 */ /* 0x004fc800078e0018 */
[C---:B------:R-:W-:Y:S01]  /*0950*/  @P0 IMAD.WIDE.U32 R36, R35.reuse, 0x4, R6 ;  /* 0x0000000423240825 */ /* 0x040fe200078e0006 */
[----:B------:R1:W-:Y:S03]  /*0960*/  STG.E.64 desc[UR8][R26.64], RZ ;  /* 0x000000ff1a007986 */ /* 0x0003e6000c101b08 */
[----:B------:R-:W-:Y:S01]  /*0970*/  @!P0 IMAD.MOV.U32 R41, RZ, RZ, R4 ;  /* 0x000000ffff298224 */ /* 0x000fe200078e0004 */
[----:B------:R2:W-:Y:S01]  /*0980*/  @!P0 STG.E desc[UR8][R28.64], RZ ;  /* 0x000000ff1c008986 */ /* 0x0005e2000c101908 */
[----:B------:R-:W-:Y:S02]  /*0990*/  @P0 IMAD.MOV.U32 R41, RZ, RZ, RZ ;  /* 0x000000ffff290224 */ /* 0x000fe400078e00ff */
[----:B0-----:R-:W-:Y:S01]  /*09a0*/  IMAD.WIDE.U32 R30, R35, 0x4, R22 ;  /* 0x00000004231e7825 */ /* 0x001fe200078e0016 */
[----:B------:R0:W-:Y:S01]  /*09b0*/  @P0 STG.E desc[UR8][R36.64], R45 ;  /* 0x0000002d24000986 */ /* 0x0001e2000c101908 */
[----:B------:R-:W-:-:S02]  /*09c0*/  ISETP.NE.AND P0, PT, R49, R9, PT ;  /* 0x000000093100720c */ /* 0x000fc40003f05270 */
[C---:B------:R-:W-:Y:S01]  /*09d0*/  IMAD.WIDE.U32 R32, R39.reuse, 0x8, R24 ;  /* 0x0000000827207825 */ /* 0x040fe200078e0018 */
[----:B------:R3:W-:Y:S03]  /*09e0*/  STG.E desc[UR8][R30.64], R41 ;  /* 0x000000291e007986 */ /* 0x0007e6000c101908 */
[C---:B-1----:R-:W-:Y:S01]  /*09f0*/  @P2 IMAD.WIDE.U32 R26, R39.reuse, 0x4, R6 ;  /* 0x00000004271a2825 */ /* 0x042fe200078e0006 */
[----:B------:R-:W-:Y:S03]  /*0a00*/  STG.E.64 desc[UR8][R32.64], RZ ;  /* 0x000000ff20007986 */ /* 0x000fe6000c101b08 */
[----:B--2---:R-:W-:Y:S01]  /*0a10*/  IMAD.WIDE.U32 R28, R39, 0x4, R22 ;  /* 0x00000004271c7825 */ /* 0x004fe200078e0016 */
[----:B0-----:R-:W-:Y:S01]  /*0a20*/  @P3 MOV R45, 0x1869f ;  /* 0x0001869f002d3802 */ /* 0x001fe20000000f00 */
[----:B------:R0:W-:Y:S02]  /*0a30*/  @P2 STG.E desc[UR8][R26.64], R51 ;  /* 0x000000331a002986 */ /* 0x0001e4000c101908 */
[----:B------:R-:W-:-:S02]  /*0a40*/  @P2 IMAD.MOV.U32 R43, RZ, RZ, RZ ;  /* 0x000000ffff2b2224 */ /* 0x000fc400078e00ff */
[----:B------:R-:W-:-:S04]  /*0a50*/  @!P2 IMAD.WIDE.U32 R38, R39, 0x4, R6 ;  /* 0x000000042726a825 */ /* 0x000fc800078e0006 */
[----:B------:R-:W-:Y:S01]  /*0a60*/  @!P2 IMAD.MOV.U32 R43, RZ, RZ, R4 ;  /* 0x000000ffff2ba224 */ /* 0x000fe200078e0004 */
[----:B------:R1:W-:Y:S01]  /*0a70*/  @!P2 STG.E desc[UR8][R38.64], RZ ;  /* 0x000000ff2600a986 */ /* 0x0003e2000c101908 */
[----:B------:R-:W-:-:S03]  /*0a80*/  IMAD.WIDE.U32 R34, R47, 0x8, R24 ;  /* 0x000000082f227825 */ /* 0x000fc600078e0018 */
[----:B------:R-:W-:Y:S01]  /*0a90*/  STG.E desc[UR8][R28.64], R43 ;  /* 0x0000002b1c007986 */ /* 0x000fe2000c101908 */
[----:B---3--:R-:W-:-:S03]  /*0aa0*/  @P3 IMAD.WIDE.U32 R30, R47, 0x4, R6 ;  /* 0x000000042f1e3825 */ /* 0x008fc600078e0006 */
[----:B------:R2:W-:Y:S01]  /*0ab0*/  STG.E.64 desc[UR8][R34.64], RZ ;  /* 0x000000ff22007986 */ /* 0x0005e2000c101b08 */
[----:B------:R-:W-:-:S03]  /*0ac0*/  @!P3 IMAD.WIDE.U32 R36, R47, 0x4, R6 ;  /* 0x000000042f24b825 */ /* 0x000fc600078e0006 */
[----:B------:R3:W-:Y:S01]  /*0ad0*/  @P3 STG.E desc[UR8][R30.64], R45 ;  /* 0x0000002d1e003986 */ /* 0x0007e2000c101908 */
[----:B------:R-:W-:Y:S02]  /*0ae0*/  @P3 IMAD.MOV.U32 R41, RZ, RZ, RZ ;  /* 0x000000ffff293224 */ /* 0x000fe400078e00ff */
[----:B0-----:R-:W-:Y:S01]  /*0af0*/  IMAD.WIDE.U32 R26, R47, 0x4, R22 ;  /* 0x000000042f1a7825 */ /* 0x001fe200078e0016 */
[----:B------:R-:W-:Y:S01]  /*0b00*/  @P0 MOV R47, 0x1869f ;  /* 0x0001869f002f0802 */ /* 0x000fe20000000f00 */
[----:B------:R3:W-:Y:S02]  /*0b10*/  @!P3 STG.E desc[UR8][R36.64], RZ ;  /* 0x000000ff2400b986 */ /* 0x0007e4000c101908 */
[----:B------:R-:W-:Y:S02]  /*0b20*/  @!P3 IMAD.MOV.U32 R41, RZ, RZ, R4 ;  /* 0x000000ffff29b224 */ /* 0x000fe400078e0004 */
[----:B------:R-:W-:-:S03]  /*0b30*/  IMAD.WIDE.U32 R24, R49, 0x8, R24 ;  /* 0x0000000831187825 */ /* 0x000fc600078e0018 */
[----:B------:R3:W-:Y:S01]  /*0b40*/  STG.E desc[UR8][R26.64], R41 ;  /* 0x000000291a007986 */ /* 0x0007e2000c101908 */
[----:B------:R-:W-:-:S03]  /*0b50*/  IMAD.WIDE.U32 R32, R49, 0x4, R22 ;  /* 0x0000000431207825 */ /* 0x000fc600078e0016 */
[----:B------:R3:W-:Y:S01]  /*0b60*/  STG.E.64 desc[UR8][R24.64], RZ ;  /* 0x000000ff18007986 */ /* 0x0007e2000c101b08 */
[----:B------:R-:W-:-:S04]  /*0b70*/  @P0 IMAD.WIDE.U32 R22, R49, 0x4, R6 ;  /* 0x0000000431160825 */ /* 0x000fc800078e0006 */
[----:B-1----:R-:W-:Y:S01]  /*0b80*/  @P0 IMAD.MOV.U32 R39, RZ, RZ, RZ ;  /* 0x000000ffff270224 */ /* 0x002fe200078e00ff */
[----:B------:R3:W-:Y:S01]  /*0b90*/  @P0 STG.E desc[UR8][R22.64], R47 ;  /* 0x0000002f16000986 */ /* 0x0007e2000c101908 */
[----:B------:R-:W-:-:S04]  /*0ba0*/  @!P0 IMAD.WIDE.U32 R6, R49, 0x4, R6 ;  /* 0x0000000431068825 */ /* 0x000fc800078e0006 */
[----:B------:R-:W-:Y:S01]  /*0bb0*/  @!P0 IMAD.MOV.U32 R39, RZ, RZ, R4 ;  /* 0x000000ffff278224 */ /* 0x000fe200078e0004 */
[----:B------:R3:W-:Y:S01]  /*0bc0*/  @!P0 STG.E desc[UR8][R6.64], RZ ;  /* 0x000000ff06008986 */ /* 0x0007e2000c101908 */
[----:B--2---:R-:W-:-:S03]  /*0bd0*/  IMAD.IADD R35, R49, 0x1, R3 ;  /* 0x0000000131237824 */ /* 0x004fc600078e0203 */
[----:B------:R3:W-:Y:S02]  /*0be0*/  STG.E desc[UR8][R32.64], R39 ;  /* 0x0000002720007986 */ /* 0x0007e4000c101908 */
[----:B------:R-:W-:-:S13]  /*0bf0*/  ISETP.GE.AND P0, PT, R35, UR4, PT ;  /* 0x0000000423007c0c */ /* 0x000fda000bf06270 */
[----:B---3--:R-:W-:Y:S05]  /*0c00*/  @!P0 BRA `(.L_x_6) ;  /* 0xfffffffc00108947 */ /* 0x008fea000383ffff */
.L_x_5:
[----:B0---4-:R-:W-:Y:S05]  /*0c10*/  BSYNC.RECONVERGENT B0 ;  /* 0x0000000000007941 */ /* 0x011fea0003800200 */
.L_x_4:
[----:B------:R-:W-:Y:S06]  /*0c20*/  BAR.SYNC.DEFER_BLOCKING 0x0 ;  /* 0x0000000000007b1d */ /* 0x000fec0000010000 */
.L_x_17:
[----:B0-----:R-:W0:Y:S08]  /*0c30*/  S2UR UR5, SR_CgaCtaId ;  /* 0x00000000000579c3 */ /* 0x001e300000008800 */
[----:B------:R-:W-:Y:S06]  /*0c40*/  BAR.SYNC.DEFER_BLOCKING 0x0 ;  /* 0x0000000000007b1d */ /* 0x000fec0000010000 */
[----:B------:R-:W-:-:S02]  /*0c50*/  UMOV UR4, 0x400 ;  /* 0x0000040000047882 */ /* 0x000fc40000000000 */
[----:B-1234-:R-:W1:Y:S01]  /*0c60*/  LDC.64 R6, c[0x0][0x3b0] ;  /* 0x0000ec00ff067b82 */ /* 0x01ee620000000a00 */
[----:B0-----:R-:W-:-:S09]  /*0c70*/  ULEA UR4, UR5, UR4, 0x18 ;  /* 0x0000000405047291 */ /* 0x001fd2000f8ec0ff */
[----:B------:R-:W1:Y:S02]  /*0c80*/  LDS R9, [UR4+0x4] ;  /* 0x00000404ff097984 */ /* 0x000e640008000800 */
[----:B-1----:R-:W-:-:S05]  /*0c90*/  IMAD.WIDE R6, R9, 0x4, R6 ;  /* 0x0000000409067825 */ /* 0x002fca00078e0206 */
[----:B------:R-:W2:Y:S02]  /*0ca0*/  LDG.E R9, desc[UR8][R6.64] ;  /* 0x0000000806097981 */ /* 0x000ea4000c1e1900 */
[----:B--2---:R-:W-:-:S13]  /*0cb0*/  ISETP.GE.AND P0, PT, R2, R9, PT ;  /* 0x000000090200720c */ /* 0x004fda0003f06270 */
[----:B------:R-:W-:Y:S05]  /*0cc0*/  @P0 BRA `(.L_x_7) ;  /* 0x0000000400240947 */ /* 0x000fea0003800000 */
[----:B------:R-:W-:Y:S01]  /*0cd0*/  IMAD.MOV.U32 R27, RZ, RZ, R9 ;  /* 0x000000ffff1b7224 */ /* 0x000fe200078e0009 */
[----:B------:R-:W-:-:S07]  /*0ce0*/  MOV R0, R2 ;  /* 0x0000000200007202 */ /* 0x000fce0000000f00 */
.L_x_16:
[----:B------:R-:W2:Y:S01]  /*0cf0*/  LDG.E R9, desc[UR8][R6.64+-0x4] ;  /* 0xfffffc0806097981 */ /* 0x000ea2000c1e1900 */
[----:B------:R-:W-:Y:S01]  /*0d00*/  BSSY B0, `(.L_x_8) ;  /* 0x0000042000007945 */ /* 0x000fe20003800000 */
[----:B--2---:R-:W-:-:S13]  /*0d10*/  ISETP.GE.AND P0, PT, R0, R9, PT ;  /* 0x000000090000720c */ /* 0x004fda0003f06270 */
[----:B01----:R-:W-:Y:S05]  /*0d20*/  @!P0 BRA `(.L_x_9) ;  /* 0x0000000000fc8947 */ /* 0x003fea0003800000 */
[----:B------:R-:W0:Y:S08]  /*0d30*/  LDC.64 R24, c[0x0][0x3a8] ;  /* 0x0000ea00ff187b82 */ /* 0x000e300000000a00 */
[----:B------:R-:W1:Y:S01]  /*0d40*/  LDC.64 R8, c[0x0][0x390] ;  /* 0x0000e400ff087b82 */ /* 0x000e620000000a00 */
[----:B0-----:R-:W-:-:S05]  /*0d50*/  IMAD.WIDE.U32 R24, R0, 0x4, R24 ;  /* 0x0000000400187825 */ /* 0x001fca00078e0018 */
[----:B------:R-:W2:Y:S04]  /*0d60*/  LDG.E R31, desc[UR8][R24.64] ;  /* 0x00000008181f7981 */ /* 0x000ea8000c1e1900 */
[----:B-1----:R-:W2:Y:S02]  /*0d70*/  LDG.E.64 R22, desc[UR8][R8.64+0x38] ;  /* 0x0000380808167981 */ /* 0x002ea4000c1e1b00 */
[----:B--2---:R-:W-:-:S05]  /*0d80*/  IMAD.WIDE R22, R31, 0x4, R22 ;  /* 0x000000041f167825 */ /* 0x004fca00078e0216 */
[----:B------:R-:W2:Y:S04]  /*0d90*/  LD.E R28, desc[UR8][R22.64] ;  /* 0x00000008161c7980 */ /* 0x000ea8000c101900 */
[----:B------:R-:W2:Y:S02]  /*0da0*/  LD.E R29, desc[UR8][R22.64+0x4] ;  /* 0x00000408161d7980 */ /* 0x000ea4000c101900 */
[----:B--2---:R-:W-:-:S13]  /*0db0*/  ISETP.GE.AND P0, PT, R28, R29, PT ;  /* 0x0000001d1c00720c */ /* 0x004fda0003f06270 */
[----:B------:R-:W-:Y:S05]  /*0dc0*/  @P0 BRA `(.L_x_9) ;  /* 0x0000000000d40947 */ /* 0x000fea0003800000 */
[----:B------:R-:W0:Y:S01]  /*0dd0*/  LDC.64 R24, c[0x0][0x3a0] ;  /* 0x0000e800ff187b82 */ /* 0x000e220000000a00 */
[----:B------:R-:W-:Y:S07]  /*0de0*/  BSSY B1, `(.L_x_10) ;  /* 0x0000032000017945 */ /* 0x000fee0003800000 */
[----:B------:R-:W1:Y:S01]  /*0df0*/  LDC.64 R26, c[0x0][0x398] ;  /* 0x0000e600ff1a7b82 */ /* 0x000e620000000a00 */
[----:B0-----:R-:W-:-:S04]  /*0e00*/  IMAD.WIDE R24, R31, 0x4, R24 ;  /* 0x000000041f187825 */ /* 0x001fc800078e0218 */
[----:B-1----:R-:W-:-:S07]  /*0e10*/  IMAD.WIDE R26, R31, 0x4, R26 ;  /* 0x000000041f1a7825 */ /* 0x002fce00078e021a */
.L_x_15:
[----:B0-----:R-:W2:Y:S04]  /*0e20*/  LDG.E.64 R30, desc[UR8][R8.64+0x40] ;  /* 0x00004008081e7981 */ /* 0x001ea8000c1e1b00 */
[----:B------:R-:W3:Y:S01]  /*0e30*/  LDG.E R34, desc[UR8][R24.64] ;  /* 0x0000000818227981 */ /* 0x000ee2000c1e1900 */
[----:B--2---:R-:W-:Y:S02]  /*0e40*/  IMAD.WIDE R32, R28, 0x4, R30 ;  /* 0x000000041c207825 */ /* 0x004fe400078e021e */
[----:B------:R-:W0:Y:S03]  /*0e50*/  LDC.64 R30, c[0x0][0x3a0] ;  /* 0x0000e800ff1e7b82 */ /* 0x000e260000000a00 */
[----:B------:R-:W0:Y:S01]  /*0e60*/  LD.E R29, desc[UR8][R32.64] ;  /* 0x00000008201d7980 */ /* 0x000e22000c101900 */
[----:B------:R-:W-:-:S02]  /*0e70*/  IMAD.MOV.U32 R36, RZ, RZ, 0x1869f ;  /* 0x0001869fff247424 */ /* 0x000fc400078e00ff */
[----:B---3--:R-:W-:Y:S01]  /*0e80*/  VIADD R37, R34, 0x1 ;  /* 0x0000000122257836 */ /* 0x008fe20000000000 */
[----:B------:R-:W-:Y:S05]  /*0e90*/  YIELD ;  /* 0x0000000000007946 */ /* 0x000fea0003800000 */
[----:B0-----:R-:W-:-:S05]  /*0ea0*/  IMAD.WIDE R30, R29, 0x4, R30 ;  /* 0x000000041d1e7825 */ /* 0x001fca00078e021e */
[----:B------:R-:W2:Y:S01]  /*0eb0*/  ATOMG.E.CAS.STRONG.GPU PT, R34, [R30], R36, R37 ;  /* 0x000000241e2273a9 */ /* 0x000ea200001ee125 */
[----:B------:R-:W-:Y:S01]  /*0ec0*/  BSSY.RECONVERGENT B2, `(.L_x_11) ;  /* 0x0000014000027945 */ /* 0x000fe20003800200 */
[----:B--2---:R-:W-:-:S13]  /*0ed0*/  ISETP.NE.AND P0, PT, R34, 0x1869f, PT ;  /* 0x0001869f2200780c */ /* 0x004fda0003f05270 */
[----:B------:R-:W-:Y:S05]  /*0ee0*/  @P0 BRA `(.L_x_12) ;  /* 0x0000000000440947 */ /* 0x000fea0003800000 */
[----:B------:R-:W0:Y:S01]  /*0ef0*/  S2R R33, SR_LANEID ;  /* 0x0000000000217919 */ /* 0x000e220000000000 */
[----:B------:R-:W1:Y:S01]  /*0f00*/  S2UR UR5, SR_CgaCtaId ;  /* 0x00000000000579c3 */ /* 0x000e620000008800 */
[----:B------:R-:W-:Y:S01]  /*0f10*/  VOTEU.ANY UR7, UPT, PT ;  /* 0x0000000000077886 */ /* 0x000fe200038e0100 */
[----:B------:R-:W-:Y:S01]  /*0f20*/  UMOV UR4, 0x400 ;  /* 0x0000040000047882 */ /* 0x000fe20000000000 */
[----:B------:R-:W0:Y:S01]  /*0f30*/  FLO.U32 R36, UR7 ;  /* 0x0000000700247d00 */ /* 0x000e2200080e0000 */
[----:B------:R-:W2:Y:S07]  /*0f40*/  S2R R38, SR_LTMASK ;  /* 0x0000000000267919 */ /* 0x000eae0000003900 */
[----:B------:R-:W3:Y:S01]  /*0f50*/  POPC R34, UR7 ;  /* 0x0000000700227d09 */ /* 0x000ee20008000000 */
[----:B-1----:R-:W-:Y:S01]  /*0f60*/  ULEA UR4, UR5, UR4, 0x18 ;  /* 0x0000000405047291 */ /* 0x002fe2000f8ec0ff */
[----:B0-----:R-:W-:-:S02]  /*0f70*/  ISETP.EQ.U32.AND P0, PT, R36, R33, PT ;  /* 0x000000212400720c */ /* 0x001fc40003f02070 */
[----:B------:R-:W0:Y:S01]  /*0f80*/  LDC.64 R32, c[0x0][0x3a8] ;  /* 0x0000ea00ff207b82 */ /* 0x000e220000000a00 */
[----:B--2---:R-:W-:-:S06]  /*0f90*/  LOP3.LUT R38, R38, UR7, RZ, 0xc0, !PT ;  /* 0x0000000726267c12 */ /* 0x004fcc000f8ec0ff */
[----:B------:R-:W1:Y:S04]  /*0fa0*/  POPC R38, R38 ;  /* 0x0000002600267309 */ /* 0x000e680000000000 */
[----:B---3--:R-:W2:Y:S04]  /*0fb0*/  @P0 ATOMS.ADD R37, [UR4], R34 ;  /* 0x00000022ff25098c */ /* 0x008ea80008000004 */
[----:B--2---:R-:W1:Y:S02]  /*0fc0*/  SHFL.IDX PT, R35, R37, R36, 0x1f ;  /* 0x00001f2425237589 */ /* 0x004e6400000e0000 */
[----:B-1----:R-:W-:-:S04]  /*0fd0*/  IMAD.IADD R35, R35, 0x1, R38 ;  /* 0x0000000123237824 */ /* 0x002fc800078e0226 */
[----:B0-----:R-:W-:-:S05]  /*0fe0*/  IMAD.WIDE R32, R35, 0x4, R32 ;  /* 0x0000000423207825 */ /* 0x001fca00078e0220 */
[----:B------:R0:W-:Y:S02]  /*0ff0*/  STG.E desc[UR8][R32.64], R29 ;  /* 0x0000001d20007986 */ /* 0x0001e4000c101908 */
.L_x_12:
[----:B------:R-:W-:Y:S05]  /*1000*/  BSYNC.RECONVERGENT B2 ;  /* 0x0000000000027941 */ /* 0x000fea0003800200 */
.L_x_11:
[----:B------:R-:W2:Y:S04]  /*1010*/  LDG.E R30, desc[UR8][R30.64] ;  /* 0x000000081e1e7981 */ /* 0x000ea8000c1e1900 */
[----:B0-----:R-:W3:Y:S01]  /*1020*/  LDG.E R33, desc[UR8][R24.64] ;  /* 0x0000000818217981 */ /* 0x001ee2000c1e1900 */
[----:B------:R-:W-:Y:S01]  /*1030*/  BSSY.RECONVERGENT B2, `(.L_x_13) ;  /* 0x0000008000027945 */ /* 0x000fe20003800200 */
[----:B--2---:R-:W-:-:S04]  /*1040*/  IADD3 R32, PT, PT, R30, 0x1, RZ ;  /* 0x000000011e207810 */ /* 0x004fc80007ffe0ff */
[----:B---3--:R-:W-:-:S13]  /*1050*/  ISETP.NE.AND P0, PT, R32, R33, PT ;  /* 0x000000212000720c */ /* 0x008fda0003f05270 */
[----:B------:R-:W-:Y:S05]  /*1060*/  @P0 BRA `(.L_x_14) ;  /* 0x0000000000100947 */ /* 0x000fea0003800000 */
[----:B------:R-:W2:Y:S01]  /*1070*/  LDG.E R33, desc[UR8][R26.64] ;  /* 0x000000081a217981 */ /* 0x000ea2000c1e1900 */
[----:B------:R-:W0:Y:S02]  /*1080*/  LDC.64 R30, c[0x0][0x398] ;  /* 0x0000e600ff1e7b82 */ /* 0x000e240000000a00 */
[----:B0-----:R-:W-:-:S05]  /*1090*/  IMAD.WIDE R30, R29, 0x4, R30 ;  /* 0x000000041d1e7825 */ /* 0x001fca00078e021e */
[----:B--2---:R0:W-:Y:S02]  /*10a0*/  REDG.E.ADD.STRONG.GPU desc[UR8][R30.64], R33 ;  /* 0x000000211e00798e */ /* 0x0041e4000c12e108 */
.L_x_14:
[----:B------:R-:W-:Y:S05]  /*10b0*/  BSYNC.RECONVERGENT B2 ;  /* 0x0000000000027941 */ /* 0x000fea0003800200 */
.L_x_13:
[----:B------:R-:W2:Y:S01]  /*10c0*/  LD.E R29, desc[UR8][R22.64+0x4] ;  /* 0x00000408161d7980 */ /* 0x000ea2000c101900 */
[----:B------:R-:W-:-:S05]  /*10d0*/  VIADD R28, R28, 0x1 ;  /* 0x000000011c1c7836 */ /* 0x000fca0000000000 */
[----:B--2---:R-:W-:-:S13]  /*10e0*/  ISETP.GE.AND P0, PT, R28, R29, PT ;  /* 0x0000001d1c00720c */ /* 0x004fda0003f06270 */
[----:B------:R-:W-:Y:S05]  /*10f0*/  @!P0 BRA `(.L_x_15) ;  /* 0xfffffffc00488947 */ /* 0x000fea000383ffff */
[----:B------:R-:W-:Y:S05]  /*1100*/  BSYNC B1 ;  /* 0x0000000000017941 */ /* 0x000fea0003800000 */
.L_x_10:
[----:B------:R1:W5:Y:S02]  /*1110*/  LDG.E R27, desc[UR8][R6.64] ;  /* 0x00000008061b7981 */ /* 0x000364000c1e1900 */
.L_x_9:
[----:B------:R-:W-:Y:S05]  /*1120*/  BSYNC B0 ;  /* 0x0000000000007941 */ /* 0x000fea0003800000 */
.L_x_8:
[----:B------:R-:W-:-:S05]  /*1130*/  IMAD.IADD R0, R3, 0x1, R0 ;  /* 0x0000000103007824 */ /* 0x000fca00078e0200 */
[----:B-----5:R-:W-:-:S13]  /*1140*/  ISETP.GE.AND P0, PT, R0, R27, PT ;  /* 0x0000001b0000720c */ /* 0x020fda0003f06270 */
[----:B------:R-:W-:Y:S05]  /*1150*/  @!P0 BRA `(.L_x_16) ;  /* 0xfffffff800e48947 */ /* 0x000fea000383ffff */
.L_x_7:
[----:B------:R-:W-:Y:S05]  /*1160*/  WARPSYNC.ALL ;  /* 0x0000000000007948 */ /* 0x000fea0003800000 */
[----:B------:R-:W2:Y:S08]  /*1170*/  S2UR UR5, SR_CgaCtaId ;  /* 0x00000000000579c3 */ /* 0x000eb00000008800 */
[----:B------:R-:W-:Y:S06]  /*1180*/  BAR.SYNC.DEFER_BLOCKING 0x0 ;  /* 0x0000000000007b1d */ /* 0x000fec0000010000 */
[----:B------:R-:W-:-:S02]  /*1190*/  UMOV UR4, 0x400 ;  /* 0x0000040000047882 */ /* 0x000fc40000000000 */
[----:B-1----:R-:W1:Y:S01]  /*11a0*/  LDC.64 R6, c[0x0][0x3b0] ;  /* 0x0000ec00ff067b82 */ /* 0x002e620000000a00 */
[----:B--2---:R-:W-:-:S06]  /*11b0*/  ULEA UR4, UR5, UR4, 0x18 ;  /* 0x0000000405047291 */ /* 0x004fcc000f8ec0ff */
[----:B------:R-:W-:-:S05]  /*11c0*/  MOV R8, UR4 ;  /* 0x0000000400087c02 */ /* 0x000fca0008000f00 */
[----:B------:R-:W1:Y:S02]  /*11d0*/  LDS.64 R22, [R8] ;  /* 0x0000000008167984 */ /* 0x000e640000000a00 */
[----:B-1----:R-:W-:-:S05]  /*11e0*/  IMAD.WIDE R6, R23, 0x4, R6 ;  /* 0x0000000417067825 */ /* 0x002fca00078e0206 */
[----:B------:R-:W2:Y:S02]  /*11f0*/  LDG.E R9, desc[UR8][R6.64] ;  /* 0x0000000806097981 */ /* 0x000ea4000c1e1900 */
[CC--:B--2---:R-:W-:Y:S02]  /*1200*/  ISETP.NE.AND P0, PT, R22.reuse, R9.reuse, PT ;  /* 0x000000091600720c */ /* 0x0c4fe40003f05270 */
[----:B------:R-:W-:Y:S02]  /*1210*/  ISETP.NE.AND P2, PT, R22, R9, PT ;  /* 0x000000091600720c */ /* 0x000fe40003f45270 */
[----:B------:R-:W-:-:S13]  /*1220*/  ISETP.NE.OR P0, PT, R2, RZ, !P0 ;  /* 0x000000ff0200720c */ /* 0x000fda0004705670 */
[----:B------:R-:W-:Y:S01]  /*1230*/  @!P0 VIADD R23, R23, 0x1 ;  /* 0x0000000117178836 */ /* 0x000fe20000000000 */
[----:B------:R4:W-:Y:S04]  /*1240*/  @!P0 STG.E desc[UR8][R6.64+0x4], R22 ;  /* 0x0000041606008986 */ /* 0x0009e8000c101908 */
[----:B------:R4:W-:Y:S01]  /*1250*/  @!P0 STS [R8+0x4], R23 ;  /* 0x0000041708008388 */ /* 0x0009e20000000800 */
[----:B------:R-:W-:Y:S06]  /*1260*/  @P2 BAR.SYNC.DEFER_BLOCKING 0x0 ;  /* 0x0000000000002b1d */ /* 0x000fec0000010000 */
[----:B------:R-:W-:Y:S05]  /*1270*/  @P2 BRA `(.L_x_17) ;  /* 0xfffffff8006c2947 */ /* 0x000fea000383ffff */
[----:B------:R-:W-:-:S13]  /*1280*/  ISETP.NE.AND P0, PT, R23, RZ, PT ;  /* 0x000000ff1700720c */ /* 0x000fda0003f05270 */
[----:B------:R-:W-:Y:S05]  /*1290*/  @!P0 BRA `(.L_x_18) ;  /* 0x0000000400c48947 */ /* 0x000fea0003800000 */
.L_x_31:
[----:B-1--4-:R-:W1:Y:S02]  /*12a0*/  LDC.64 R8, c[0x0][0x3b0] ;  /* 0x0000ec00ff087b82 */ /* 0x012e640000000a00 */
[----:B-1----:R-:W-:-:S05]  /*12b0*/  IMAD.WIDE R8, R23, 0x4, R8 ;  /* 0x0000000417087825 */ /* 0x002fca00078e0208 */
[----:B------:R-:W2:Y:S02]  /*12c0*/  LDG.E R7, desc[UR8][R8.64] ;  /* 0x0000000808077981 */ /* 0x000ea4000c1e1900 */
[----:B--2---:R-:W-:-:S13]  /*12d0*/  ISETP.GE.AND P0, PT, R2, R7, PT ;  /* 0x000000070200720c */ /* 0x004fda0003f06270 */
[----:B------:R-:W-:Y:S05]  /*12e0*/  @P0 BRA `(.L_x_19) ;  /* 0x00000004007c0947 */ /* 0x000fea0003800000 */
[----:B------:R-:W1:Y:S01]  /*12f0*/  S2UR UR5, SR_CgaCtaId ;  /* 0x00000000000579c3 */ /* 0x000e620000008800 */
[----:B------:R-:W-:Y:S01]  /*1300*/  UMOV UR4, 0x400 ;  /* 0x0000040000047882 */ /* 0x000fe20000000000 */
[----:B------:R-:W-:Y:S01]  /*1310*/  IMAD.MOV.U32 R29, RZ, RZ, R7 ;  /* 0x000000ffff1d7224 */ /* 0x000fe200078e0007 */
[----:B------:R-:W-:Y:S01]  /*1320*/  MOV R48, R2 ;  /* 0x0000000200307202 */ /* 0x000fe20000000f00 */
[----:B-1----:R-:W-:-:S09]  /*1330*/  ULEA UR4, UR5, UR4, 0x18 ;  /* 0x0000000405047291 */ /* 0x002fd2000f8ec0ff */
[----:B------:R-:W1:Y:S03]  /*1340*/  LDS R6, [UR4+0x8] ;  /* 0x00000804ff067984 */ /* 0x000e660008000800 */
.L_x_30:
[----:B--2---:R-:W2:Y:S01]  /*1350*/  LDG.E R7, desc[UR8][R8.64+-0x4] ;  /* 0xfffffc0808077981 */ /* 0x004ea2000c1e1900 */
[----:B------:R-:W-:Y:S01]  /*1360*/  BSSY.RECONVERGENT B1, `(.L_x_20) ;  /* 0x0000054000017945 */ /* 0x000fe20003800200 */
[----:B--2---:R-:W-:-:S13]  /*1370*/  ISETP.GE.AND P0, PT, R48, R7, PT ;  /* 0x000000073000720c */ /* 0x004fda0003f06270 */
[----:B-1----:R-:W-:Y:S05]  /*1380*/  @!P0 BRA `(.L_x_21) ;  /* 0x0000000400448947 */ /* 0x002fea0003800000 */
[----:B------:R-:W2:Y:S08]  /*1390*/  LDC.64 R24, c[0x0][0x3a8] ;  /* 0x0000ea00ff187b82 */ /* 0x000eb00000000a00 */
[----:B------:R-:W3:Y:S01]  /*13a0*/  LDC.64 R26, c[0x0][0x390] ;  /* 0x0000e400ff1a7b82 */ /* 0x000ee20000000a00 */
[----:B--2---:R-:W-:-:S05]  /*13b0*/  IMAD.WIDE.U32 R24, R48, 0x4, R24 ;  /* 0x0000000430187825 */ /* 0x004fca00078e0018 */
[----:B------:R-:W2:Y:S04]  /*13c0*/  LDG.E R7, desc[UR8][R24.64] ;  /* 0x0000000818077981 */ /* 0x000ea8000c1e1900 */
[----:B---3--:R-:W2:Y:S02]  /*13d0*/  LDG.E.64 R22, desc[UR8][R26.64+0x38] ;  /* 0x000038081a167981 */ /* 0x008ea4000c1e1b00 */
[----:B--2---:R-:W-:-:S05]  /*13e0*/  IMAD.WIDE R22, R7, 0x4, R22 ;  /* 0x0000000407167825 */ /* 0x004fca00078e0216 */
[----:B------:R-:W2:Y:S04]  /*13f0*/  LD.E R49, desc[UR8][R22.64] ;  /* 0x0000000816317980 */ /* 0x000ea8000c101900 */
[----:B------:R-:W2:Y:S02]  /*1400*/  LD.E R0, desc[UR8][R22.64+0x4] ;  /* 0x0000040816007980 */ /* 0x000ea4000c101900 */
[----:B--2---:R-:W-:-:S13]  /*1410*/  ISETP.GE.AND P0, PT, R49, R0, PT ;  /* 0x000000003100720c */ /* 0x004fda0003f06270 */
[----:B------:R-:W-:Y:S05]  /*1420*/  @P0 BRA `(.L_x_21) ;  /* 0x00000004001c0947 */ /* 0x000fea0003800000 */
[----:B------:R-:W2:Y:S01]  /*1430*/  LDC.64 R24, c[0x0][0x3a0] ;  /* 0x0000e800ff187b82 */ /* 0x000ea20000000a00 */
[----:B------:R-:W-:Y:S07]  /*1440*/  BSSY.RECONVERGENT B0, `(.L_x_22) ;  /* 0x0000044000007945 */ /* 0x000fee0003800200 */
[----:B------:R-:W3:Y:S08]  /*1450*/  LDC.64 R26, c[0x0][0x398] ;  /* 0x0000e600ff1a7b82 */ /* 0x000ef00000000a00 */
[----:B------:R-:W4:Y:S08]  /*1460*/  LDC.64 R28, c[0x0][0x388] ;  /* 0x0000e200ff1c7b82 */ /* 0x000f300000000a00 */
[----:B0-----:R-:W0:Y:S01]  /*1470*/  LDC.64 R30, c[0x0][0x380] ;  /* 0x0000e000ff1e7b82 */ /* 0x001e220000000a00 */
[----:B--2---:R-:W-:-:S04]  /*1480*/  IMAD.WIDE R24, R7, 0x4, R24 ;  /* 0x0000000407187825 */ /* 0x004fc800078e0218 */
[----:B---3--:R-:W-:-:S04]  /*1490*/  IMAD.WIDE R26, R7, 0x4, R26 ;  /* 0x00000004071a7825 */ /* 0x008fc800078e021a */
[----:B----4-:R-:W-:-:S04]  /*14a0*/  IMAD.WIDE R28, R7, 0x8, R28 ;  /* 0x00000008071c7825 */ /* 0x010fc800078e021c */
[----:B0-----:R-:W-:-:S07]  /*14b0*/  IMAD.WIDE R30, R7, 0x8, R30 ;  /* 0x00000008071e7825 */ /* 0x001fce00078e021e */
.L_x_29:
[----:B0-----:R-:W0:Y:S01]  /*14c0*/  LDC.64 R36, c[0x0][0x390] ;  /* 0x0000e400ff247b82 */ /* 0x001e220000000a00 */
[----:B------:R-:W2:Y:S07]  /*14d0*/  LDG.E R39, desc[UR8][R24.64] ;  /* 0x0000000818277981 */ /* 0x000eae000c1e1900 */
[----:B------:R-:W3:Y:S01]  /*14e0*/  LDC.64 R34, c[0x0][0x3a0] ;  /* 0x0000e800ff227b82 */ /* 0x000ee20000000a00 */
[----:B01----:R-:W4:Y:S02]  /*14f0*/  LDG.E.64 R32, desc[UR8][R36.64+0x40] ;  /* 0x0000400824207981 */ /* 0x003f24000c1e1b00 */
[----:B----4-:R-:W-:-:S05]  /*1500*/  IMAD.WIDE R32, R49, 0x4, R32 ;  /* 0x0000000431207825 */ /* 0x010fca00078e0220 */
[----:B------:R-:W3:Y:S02]  /*1510*/  LD.E R41, desc[UR8][R32.64] ;  /* 0x0000000820297980 */ /* 0x000ee4000c101900 */
[----:B---3--:R-:W-:-:S06]  /*1520*/  IMAD.WIDE R34, R41, 0x4, R34 ;  /* 0x0000000429227825 */ /* 0x008fcc00078e0222 */
[----:B------:R-:W3:Y:S01]  /*1530*/  LDG.E R34, desc[UR8][R34.64] ;  /* 0x0000000822227981 */ /* 0x000ee2000c1e1900 */
[----:B------:R-:W-:Y:S01]  /*1540*/  BSSY.RECONVERGENT B2, `(.L_x_23) ;  /* 0x0000027000027945 */ /* 0x000fe20003800200 */
[----:B---3--:R-:W-:-:S05]  /*1550*/  VIADD R0, R34, 0xffffffff ;  /* 0xffffffff22007836 */ /* 0x008fca0000000000 */
[----:B--2---:R-:W-:-:S13]  /*1560*/  ISETP.NE.AND P0, PT, R0, R39, PT ;  /* 0x000000270000720c */ /* 0x004fda0003f05270 */
[----:B------:R-:W-:Y:S05]  /*1570*/  @P0 BRA `(.L_x_24) ;  /* 0x00000000008c0947 */ /* 0x000fea0003800000 */
[----:B------:R-:W0:Y:S02]  /*1580*/  LDC.64 R32, c[0x0][0x398] ;  /* 0x0000e600ff207b82 */ /* 0x000e240000000a00 */
[----:B0-----:R-:W-:-:S05]  /*1590*/  IMAD.WIDE R32, R41, 0x4, R32 ;  /* 0x0000000429207825 */ /* 0x001fca00078e0220 */
[----:B------:R-:W2:Y:S02]  /*15a0*/  LDG.E R38, desc[UR8][R32.64] ;  /* 0x0000000820267981 */ /* 0x000ea4000c1e1900 */
[----:B--2---:R-:W-:-:S13]  /*15b0*/  ISETP.NE.AND P0, PT, R38, RZ, PT ;  /* 0x000000ff2600720c */ /* 0x004fda0003f05270 */
[----:B------:R-:W-:Y:S05]  /*15c0*/  @!P0 BRA `(.L_x_24) ;  /* 0x0000000000788947 */ /* 0x000fea0003800000 */
[----:B------:R-:W2:Y:S01]  /*15d0*/  LDG.E R0, desc[UR8][R26.64] ;  /* 0x000000081a007981 */ /* 0x000ea2000c1e1900 */
[----:B------:R-:W0:Y:S02]  /*15e0*/  LDC.64 R32, c[0x0][0x388] ;  /* 0x0000e200ff207b82 */ /* 0x000e240000000a00 */
[----:B0-----:R-:W-:-:S06]  /*15f0*/  IMAD.WIDE R32, R41, 0x8, R32 ;  /* 0x0000000829207825 */ /* 0x001fcc00078e0220 */
[----:B------:R-:W3:Y:S01]  /*1600*/  LDG.E.64 R32, desc[UR8][R32.64] ;  /* 0x0000000820207981 */ /* 0x000ee2000c1e1b00 */
[----:B------:R-:W0:Y:S01]  /*1610*/  I2F.F64 R38, R38 ;  /* 0x0000002600267312 */ /* 0x000e220000201c00 */
[----:B------:R-:W-:Y:S01]  /*1620*/  IMAD.MOV.U32 R34, RZ, RZ, 0x1 ;  /* 0x00000001ff227424 */ /* 0x000fe200078e00ff */
[----:B------:R-:W-:Y:S06]  /*1630*/  BSSY.RECONVERGENT B3, `(.L_x_25) ;  /* 0x0000014000037945 */ /* 0x000fec0003800200 */
[----:B0-----:R-:W0:Y:S02]  /*1640*/  MUFU.RCP64H R35, R39 ;  /* 0x0000002700237308 */ /* 0x001e240000001800 */
[----:B0-----:R-:W-:-:S08]  /*1650*/  DFMA R36, -R38, R34, 1 ;  /* 0x3ff000002624742b */ /* 0x001fd00000000122 */
[----:B------:R-:W-:-:S08]  /*1660*/  DFMA R36, R36, R36, R36 ;  /* 0x000000242424722b */ /* 0x000fd00000000024 */
[----:B------:R-:W-:-:S08]  /*1670*/  DFMA R34, R34, R36, R34 ;  /* 0x000000242222722b */ /* 0x000fd00000000022 */
[----:B------:R-:W-:-:S08]  /*1680*/  DFMA R40, -R38, R34, 1 ;  /* 0x3ff000002628742b */ /* 0x000fd00000000122 */
[----:B------:R-:W-:Y:S01]  /*1690*/  DFMA R34, R34, R40, R34 ;  /* 0x000000282222722b */ /* 0x000fe20000000022 */
[----:B--2---:R-:W0:Y:S07]  /*16a0*/  I2F.F64 R36, R0 ;  /* 0x0000000000247312 */ /* 0x004e2e0000201c00 */
[----:B0-----:R-:W-:Y:S01]  /*16b0*/  DMUL R40, R36, R34 ;  /* 0x0000002224287228 */ /* 0x001fe20000000000 */
[----:B------:R-:W-:-:S07]  /*16c0*/  FSETP.GEU.AND P2, PT, |R37|, 6.5827683646048100446e-37, PT ;  /* 0x036000002500780b */ /* 0x000fce0003f4e200 */
[----:B------:R-:W-:-:S08]  /*16d0*/  DFMA R42, -R38, R40, R36 ;  /* 0x00000028262a722b */ /* 0x000fd00000000124 */
[----:B------:R-:W-:Y:S02]  /*16e0*/  DFMA R34, R34, R42, R40 ;  /* 0x0000002a2222722b */ /* 0x000fe40000000028 */
[----:B---3--:R-:W-:-:S08]  /*16f0*/  DADD R32, R32, 1 ;  /* 0x3ff0000020207429 */ /* 0x008fd00000000000 */
[----:B------:R-:W-:-:S05]  /*1700*/  FFMA R40, RZ, R39, R35 ;  /* 0x00000027ff287223 */ /* 0x000fca0000000023 */
[----:B------:R-:W-:-:S13]  /*1710*/  FSETP.GT.AND P0, PT, |R40|, 1.469367938527859385e-39, PT ;  /* 0x001000002800780b */ /* 0x000fda0003f04200 */
[----:B------:R-:W-:Y:S05]  /*1720*/  @P0 BRA P2, `(.L_x_26) ;  /* 0x0000000000100947 */ /* 0x000fea0001000000 */
[----:B------:R-:W-:-:S07]  /*1730*/  MOV R0, 0x1750 ;  /* 0x0000175000007802 */ /* 0x000fce0000000f00 */
[----:B-1----:R-:W-:Y:S05]  /*1740*/  CALL.REL.NOINC `($__internal_1_$__cuda_sm20_div_rn_f64_full) ;  /* 0x0000000400487944 */ /* 0x002fea0003c00000 */
[----:B------:R-:W-:Y:S01]  /*1750*/  MOV R34, R42 ;  /* 0x0000002a00227202 */ /* 0x000fe20000000f00 */
[----:B------:R-:W-:-:S07]  /*1760*/  IMAD.MOV.U32 R35, RZ, RZ, R43 ;  /* 0x000000ffff237224 */ /* 0x000fce00078e002b */
.L_x_26:
[----:B------:R-:W-:Y:S05]  /*1770*/  BSYNC.RECONVERGENT B3 ;  /* 0x0000000000037941 */ /* 0x000fea0003800200 */
.L_x_25:
[----:B------:R-:W2:Y:S02]  /*1780*/  LDG.E.64 R36, desc[UR8][R28.64] ;  /* 0x000000081c247981 */ /* 0x000ea4000c1e1b00 */
[----:B--2---:R-:W-:-:S07]  /*1790*/  DFMA R32, R32, R34, R36 ;  /* 0x000000222020722b */ /* 0x004fce0000000024 */
[----:B------:R0:W-:Y:S04]  /*17a0*/  STG.E.64 desc[UR8][R28.64], R32 ;  /* 0x000000201c007986 */ /* 0x0001e8000c101b08 */
.L_x_24:
[----:B------:R-:W-:Y:S05]  /*17b0*/  BSYNC.RECONVERGENT B2 ;  /* 0x0000000000027941 */ /* 0x000fea0003800200 */
.L_x_23:
[----:B-1----:R-:W-:Y:S01]  /*17c0*/  ISETP.NE.AND P0, PT, R7, R6, PT ;  /* 0x000000060700720c */ /* 0x002fe20003f05270 */
[----:B------:R-:W-:-:S12]  /*17d0*/  BSSY.RECONVERGENT B2, `(.L_x_27) ;  /* 0x0000006000027945 */ /* 0x000fd80003800200 */
[----:B------:R-:W-:Y:S05]  /*17e0*/  @!P0 BRA `(.L_x_28) ;  /* 0x0000000000108947 */ /* 0x000fea0003800000 */
[----:B------:R-:W2:Y:S04]  /*17f0*/  LDG.E.64 R34, desc[UR8][R28.64] ;  /* 0x000000081c227981 */ /* 0x000ea8000c1e1b00 */
[----:B0-----:R-:W2:Y:S02]  /*1800*/  LDG.E.64 R32, desc[UR8][R30.64] ;  /* 0x000000081e207981 */ /* 0x001ea4000c1e1b00 */
[----:B--2---:R-:W-:-:S07]  /*1810*/  DFMA R32, RZ, R34, R32 ;  /* 0x00000022ff20722b */ /* 0x004fce0000000020 */
[----:B------:R1:W-:Y:S04]  /*1820*/  STG.E.64 desc[UR8][R30.64], R32 ;  /* 0x000000201e007986 */ /* 0x0003e8000c101b08 */
.L_x_28:
[----:B------:R-:W-:Y:S05]  /*1830*/  BSYNC.RECONVERGENT B2 ;  /* 0x0000000000027941 */ /* 0x000fea0003800200 */
.L_x_27:
[----:B------:R-:W2:Y:S01]  /*1840*/  LD.E R0, desc[UR8][R22.64+0x4] ;  /* 0x0000040816007980 */ /* 0x000ea2000c101900 */
[----:B------:R-:W-:-:S05]  /*1850*/  VIADD R49, R49, 0x1 ;  /* 0x0000000131317836 */ /* 0x000fca0000000000 */
[----:B--2---:R-:W-:-:S13]  /*1860*/  ISETP.GE.AND P0, PT, R49, R0, PT ;  /* 0x000000003100720c */ /* 0x004fda0003f06270 */
[----:B------:R-:W-:Y:S05]  /*1870*/  @!P0 BRA `(.L_x_29) ;  /* 0xfffffffc00108947 */ /* 0x000fea000383ffff */
[----:B------:R-:W-:Y:S05]  /*1880*/  BSYNC.RECONVERGENT B0 ;  /* 0x0000000000007941 */ /* 0x000fea0003800200 */
.L_x_22:
[----:B0-----:R2:W5:Y:S02]  /*1890*/  LDG.E R29, desc[UR8][R8.64] ;  /* 0x00000008081d7981 */ /* 0x001564000c1e1900 */
.L_x_21:
[----:B------:R-:W-:Y:S05]  /*18a0*/  BSYNC.RECONVERGENT B1 ;  /* 0x0000000000017941 */ /* 0x000fea0003800200 */
.L_x_20:
[----:B------:R-:W-:-:S04]  /*18b0*/  IADD3 R48, PT, PT, R3, R48, RZ ;  /* 0x0000003003307210 */ /* 0x000fc80007ffe0ff */
[----:B-----5:R-:W-:-:S13]  /*18c0*/  ISETP.GE.AND P0, PT, R48, R29, PT ;  /* 0x0000001d3000720c */ /* 0x020fda0003f06270 */
[----:B------:R-:W-:Y:S05]  /*18d0*/  @!P0 BRA `(.L_x_30) ;  /* 0xfffffff8009c8947 */ /* 0x000fea000383ffff */
.L_x_19:
[----:B------:R-:W-:Y:S05]  /*18e0*/  WARPSYNC.ALL ;  /* 0x0000000000007948 */ /* 0x000fea0003800000 */
[----:B------:R-:W3:Y:S08]  /*18f0*/  S2UR UR5, SR_CgaCtaId ;  /* 0x00000000000579c3 */ /* 0x000ef00000008800 */
[----:B------:R-:W-:Y:S06]  /*1900*/  BAR.SYNC.DEFER_BLOCKING 0x0 ;  /* 0x0000000000007b1d */ /* 0x000fec0000010000 */
[----:B------:R-:W-:-:S02]  /*1910*/  UMOV UR4, 0x400 ;  /* 0x0000040000047882 */ /* 0x000fc40000000000 */
[----:B---3--:R-:W-:-:S06]  /*1920*/  ULEA UR4, UR5, UR4, 0x18 ;  /* 0x0000000405047291 */ /* 0x008fcc000f8ec0ff */
[----:B--2---:R-:W-:-:S03]  /*1930*/  IMAD.U32 R8, RZ, RZ, UR4 ;  /* 0x00000004ff087e24 */ /* 0x004fc6000f8e00ff */
[----:B------:R-:W2:Y:S02]  /*1940*/  @!P1 LDS R0, [UR4+0x4] ;  /* 0x00000404ff009984 */ /* 0x000ea40008000800 */
[----:B--2---:R-:W-:-:S05]  /*1950*/  @!P1 VIADD R0, R0, 0xffffffff ;  /* 0xffffffff00009836 */ /* 0x004fca0000000000 */
[----:B------:R-:W-:Y:S01]  /*1960*/  @!P1 STS [UR4+0x4], R0 ;  /* 0x00000400ff009988 */ /* 0x000fe20008000804 */
[----:B------:R-:W-:Y:S06]  /*1970*/  BAR.SYNC.DEFER_BLOCKING 0x0 ;  /* 0x0000000000007b1d */ /* 0x000fec0000010000 */
[----:B------:R-:W2:Y:S02]  /*1980*/  LDS R23, [R8+0x4] ;  /* 0x0000040008177984 */ /* 0x000ea40000000800 */
[----:B--2---:R-:W-:-:S13]  /*1990*/  ISETP.NE.AND P0, PT, R23, RZ, PT ;  /* 0x000000ff1700720c */ /* 0x004fda0003f05270 */
[----:B------:R-:W-:Y:S05]  /*19a0*/  @P0 BRA `(.L_x_31) ;  /* 0xfffffff8003c0947 */ /* 0x000fea000383ffff */
.L_x_18:
[----:B------:R-:W2:Y:S02]  /*19b0*/  LDS R0, [R8+0x8] ;  /* 0x0000080008007984 */ /* 0x000ea40000000800 */
[----:B--2---:R-:W-:-:S13]  /*19c0*/  ISETP.GE.AND P0, PT, R0, UR6, PT ;  /* 0x0000000600007c0c */ /* 0x004fda000bf06270 */
[----:B------:R-:W-:Y:S05]  /*19d0*/  @P0 EXIT ;  /* 0x000000000000094d */ /* 0x000fea0003800000 */
[----:B------:R-:W-:Y:S05]  /*19e0*/  BRA `(.L_x_32) ;  /* 0xffffffe800947947 */ /* 0x000fea000383ffff */
        .weak           $__internal_0_$__cuda_sm20_dblrcp_rn_slowpath_v3
        .type           $__internal_0_$__cuda_sm20_dblrcp_rn_slowpath_v3,@function
        .size           $__internal_0_$__cuda_sm20_dblrcp_rn_slowpath_v3,($__internal_1_$__cuda_sm20_div_rn_f64_full - $__internal_0_$__cuda_sm20_dblrcp_rn_slowpath_v3)
$__internal_0_$__cuda_sm20_dblrcp_rn_slowpath_v3:
[----:B------:R-:W-:-:S14]  /*19f0*/  DSETP.GTU.AND P0, PT, |R4|, +INF , PT ;  /* 0x7ff000000400742a */ /* 0x000fdc0003f0c200 */
[----:B------:R-:W-:Y:S05]  /*1a00*/  @P0 BRA `(.L_x_33) ;  /* 0x00000000007c0947 */ /* 0x000fea0003800000 */
[----:B------:R-:W-:-:S04]  /*1a10*/  LOP3.LUT R9, R5, 0x7fffffff, RZ, 0xc0, !PT ;  /* 0x7fffffff05097812 */ /* 0x000fc800078ec0ff */
[----:B------:R-:W-:-:S04]  /*1a20*/  IADD3 R6, PT, PT, R9, -0x1, RZ ;  /* 0xffffffff09067810 */ /* 0x000fc80007ffe0ff */
[----:B------:R-:W-:-:S13]  /*1a30*/  ISETP.GE.U32.AND P0, PT, R6, 0x7fefffff, PT ;  /* 0x7fefffff0600780c */ /* 0x000fda0003f06070 */
[----:B------:R-:W-:Y:S01]  /*1a40*/  @P0 LOP3.LUT R7, R5, 0x7ff00000, RZ, 0x3c, !PT ;  /* 0x7ff0000005070812 */ /* 0x000fe200078e3cff */
[----:B------:R-:W-:Y:S01]  /*1a50*/  @P0 IMAD.MOV.U32 R6, RZ, RZ, RZ ;  /* 0x000000ffff060224 */ /* 0x000fe200078e00ff */
[----:B------:R-:W-:Y:S06]  /*1a60*/  @P0 BRA `(.L_x_34) ;  /* 0x00000000006c0947 */ /* 0x000fec0003800000 */
[----:B------:R-:W-:-:S13]  /*1a70*/  ISETP.GE.U32.AND P0, PT, R9, 0x1000001, PT ;  /* 0x010000010900780c */ /* 0x000fda0003f06070 */
[----:B------:R-:W-:Y:S05]  /*1a80*/  @!P0 BRA `(.L_x_35) ;  /* 0x0000000000348947 */ /* 0x000fea0003800000 */
[----:B------:R-:W-:Y:S01]  /*1a90*/  VIADD R7, R5, 0xc0200000 ;  /* 0xc020000005077836 */ /* 0x000fe20000000000 */
[----:B------:R-:W-:-:S03]  /*1aa0*/  MOV R6, R4 ;  /* 0x0000000400067202 */ /* 0x000fc60000000f00 */
[----:B------:R-:W0:Y:S03]  /*1ab0*/  MUFU.RCP64H R9, R7 ;  /* 0x0000000700097308 */ /* 0x000e260000001800 */
[----:B0-----:R-:W-:-:S08]  /*1ac0*/  DFMA R10, -R6, R8, 1 ;  /* 0x3ff00000060a742b */ /* 0x001fd00000000108 */
[----:B------:R-:W-:-:S08]  /*1ad0*/  DFMA R10, R10, R10, R10 ;  /* 0x0000000a0a0a722b */ /* 0x000fd0000000000a */
[----:B------:R-:W-:-:S08]  /*1ae0*/  DFMA R10, R8, R10, R8 ;  /* 0x0000000a080a722b */ /* 0x000fd00000000008 */
[----:B------:R-:W-:-:S08]  /*1af0*/  DFMA R8, -R6, R10, 1 ;  /* 0x3ff000000608742b */ /* 0x000fd0000000010a */
[----:B------:R-:W-:-:S08]  /*1b00*/  DFMA R8, R10, R8, R10 ;  /* 0x000000080a08722b */ /* 0x000fd0000000000a */
[----:B------:R-:W-:-:S08]  /*1b10*/  DMUL R8, R8, 2.2250738585072013831e-308 ;  /* 0x0010000008087828 */ /* 0x000fd00000000000 */
[----:B------:R-:W-:-:S08]  /*1b20*/  DFMA R4, -R4, R8, 1 ;  /* 0x3ff000000404742b */ /* 0x000fd00000000108 */
[----:B------:R-:W-:-:S08]  /*1b30*/  DFMA R4, R4, R4, R4 ;  /* 0x000000040404722b */ /* 0x000fd00000000004 */
[----:B------:R-:W-:Y:S01]  /*1b40*/  DFMA R6, R8, R4, R8 ;  /* 0x000000040806722b */ /* 0x000fe20000000008 */
[----:B------:R-:W-:Y:S10]  /*1b50*/  BRA `(.L_x_34) ;  /* 0x0000000000307947 */ /* 0x000ff40003800000 */
.L_x_35:
[----:B------:R-:W-:Y:S01]  /*1b60*/  DMUL R4, R4, 8.11296384146066816958e+31 ;  /* 0x4690000004047828 */ /* 0x000fe20000000000 */
[----:B------:R-:W-:-:S05]  /*1b70*/  IMAD.MOV.U32 R6, RZ, RZ, R8 ;  /* 0x000000ffff067224 */ /* 0x000fca00078e0008 */
[----:B------:R-:W0:Y:S02]  /*1b80*/  MUFU.RCP64H R7, R5 ;  /* 0x0000000500077308 */ /* 0x000e240000001800 */
[----:B0-----:R-:W-:-:S08]  /*1b90*/  DFMA R8, -R4, R6, 1 ;  /* 0x3ff000000408742b */ /* 0x001fd00000000106 */
[----:B------:R-:W-:-:S08]  /*1ba0*/  DFMA R8, R8, R8, R8 ;  /* 0x000000080808722b */ /* 0x000fd00000000008 */
[----:B------:R-:W-:-:S08]  /*1bb0*/  DFMA R8, R6, R8, R6 ;  /* 0x000000080608722b */ /* 0x000fd00000000006 */
[----:B------:R-:W-:-:S08]  /*1bc0*/  DFMA R6, -R4, R8, 1 ;  /* 0x3ff000000406742b */ /* 0x000fd00000000108 */
[----:B------:R-:W-:-:S08]  /*1bd0*/  DFMA R6, R8, R6, R8 ;  /* 0x000000060806722b */ /* 0x000fd00000000008 */
[----:B------:R-:W-:Y:S01]  /*1be0*/  DMUL R6, R6, 8.11296384146066816958e+31 ;  /* 0x4690000006067828 */ /* 0x000fe20000000000 */
[----:B------:R-:W-:Y:S10]  /*1bf0*/  BRA `(.L_x_34) ;  /* 0x0000000000087947 */ /* 0x000ff40003800000 */
.L_x_33:
[----:B------:R-:W-:Y:S01]  /*1c00*/  LOP3.LUT R7, R5, 0x80000, RZ, 0xfc, !PT ;  /* 0x0008000005077812 */ /* 0x000fe200078efcff */
[----:B------:R-:W-:-:S07]  /*1c10*/  IMAD.MOV.U32 R6, RZ, RZ, R4 ;  /* 0x000000ffff067224 */ /* 0x000fce00078e0004 */
.L_x_34:
[----:B------:R-:W-:Y:S01]  /*1c20*/  IMAD.MOV.U32 R4, RZ, RZ, R12 ;  /* 0x000000ffff047224 */ /* 0x000fe200078e000c */
[----:B------:R-:W-:Y:S01]  /*1c30*/  MOV R5, 0x0 ;  /* 0x0000000000057802 */ /* 0x000fe20000000f00 */
[----:B------:R-:W-:Y:S01]  /*1c40*/  IMAD.MOV.U32 R9, RZ, RZ, R7 ;  /* 0x000000ffff097224 */ /* 0x000fe200078e0007 */
[----:B------:R-:W-:Y:S02]  /*1c50*/  MOV R8, R6 ;  /* 0x0000000600087202 */ /* 0x000fe40000000f00 */
[----:B------:R-:W-:Y:S05]  /*1c60*/  RET.REL.NODEC R4 `(_Z13betweenKernelPdS_P6UGraphPiS2_S2_S2_i) ;  /* 0xffffffe004e47950 */ /* 0x000fea0003c3ffff */
        .weak           $__internal_1_$__cuda_sm20_div_rn_f64_full
        .type           $__internal_1_$__cuda_sm20_div_rn_f64_full,@function
        .size           $__internal_1_$__cuda_sm20_div_rn_f64_full,(.L_x_43 - $__internal_1_$__cuda_sm20_div_rn_f64_full)
$__internal_1_$__cuda_sm20_div_rn_f64_full:
[----:B------:R-:W-:Y:S01]  /*1c70*/  IMAD.MOV.U32 R35, RZ, RZ, R37 ;  /* 0x000000ffff237224 */ /* 0x000fe200078e0025 */
[C---:B------:R-:W-:Y:S01]  /*1c80*/  FSETP.GEU.AND P0, PT, |R39|.reuse, 1.469367938527859385e-39, PT ;  /* 0x001000002700780b */ /* 0x040fe20003f0e200 */
[----:B------:R-:W-:Y:S01]  /*1c90*/  IMAD.MOV.U32 R34, RZ, RZ, R36 ;  /* 0x000000ffff227224 */ /* 0x000fe200078e0024 */
[----:B------:R-:W-:Y:S01]  /*1ca0*/  LOP3.LUT R36, R39, 0x800fffff, RZ, 0xc0, !PT ;  /* 0x800fffff27247812 */ /* 0x000fe200078ec0ff */
[----:B------:R-:W-:Y:S01]  /*1cb0*/  IMAD.MOV.U32 R51, RZ, RZ, 0x1ca00000 ;  /* 0x1ca00000ff337424 */ /* 0x000fe200078e00ff */
[C---:B------:R-:W-:Y:S01]  /*1cc0*/  FSETP.GEU.AND P3, PT, |R35|.reuse, 1.469367938527859385e-39, PT ;  /* 0x001000002300780b */ /* 0x040fe20003f6e200 */
[----:B------:R-:W-:Y:S01]  /*1cd0*/  IMAD.MOV.U32 R40, RZ, RZ, R34 ;  /* 0x000000ffff287224 */ /* 0x000fe200078e0022 */
[----:B------:R-:W-:Y:S01]  /*1ce0*/  LOP3.LUT R37, R36, 0x3ff00000, RZ, 0xfc, !PT ;  /* 0x3ff0000024257812 */ /* 0x000fe200078efcff */
[----:B------:R-:W-:Y:S01]  /*1cf0*/  IMAD.MOV.U32 R42, RZ, RZ, 0x1 ;  /* 0x00000001ff2a7424 */ /* 0x000fe200078e00ff */
[----:B------:R-:W-:Y:S01]  /*1d00*/  MOV R36, R38 ;  /* 0x0000002600247202 */ /* 0x000fe20000000f00 */
[----:B------:R-:W-:Y:S01]  /*1d10*/  BSSY.RECONVERGENT B4, `(.L_x_36) ;  /* 0x000004f000047945 */ /* 0x000fe20003800200 */
[----:B------:R-:W-:-:S02]  /*1d20*/  LOP3.LUT R50, R35, 0x7ff00000, RZ, 0xc0, !PT ;  /* 0x7ff0000023327812 */ /* 0x000fc400078ec0ff */
[----:B------:R-:W-:Y:S01]  /*1d30*/  LOP3.LUT R53, R39, 0x7ff00000, RZ, 0xc0, !PT ;  /* 0x7ff0000027357812 */ /* 0x000fe200078ec0ff */
[----:B------:R-:W-:-:S03]  /*1d40*/  @!P0 DMUL R36, R38, 8.98846567431157953865e+307 ;  /* 0x7fe0000026248828 */ /* 0x000fc60000000000 */
[C---:B------:R-:W-:Y:S02]  /*1d50*/  ISETP.GE.U32.AND P2, PT, R50.reuse, R53, PT ;  /* 0x000000353200720c */ /* 0x040fe40003f46070 */
[----:B------:R-:W-:Y:S01]  /*1d60*/  @!P3 LOP3.LUT R41, R39, 0x7ff00000, RZ, 0xc0, !PT ;  /* 0x7ff000002729b812 */ /* 0x000fe200078ec0ff */
[----:B------:R-:W0:Y:S01]  /*1d70*/  MUFU.RCP64H R43, R37 ;  /* 0x00000025002b7308 */ /* 0x000e220000001800 */
[----:B------:R-:W-:Y:S02]  /*1d80*/  @!P3 MOV R44, RZ ;  /* 0x000000ff002cb202 */ /* 0x000fe40000000f00 */
[----:B------:R-:W-:Y:S02]  /*1d90*/  @!P3 ISETP.GE.U32.AND P4, PT, R50, R41, PT ;  /* 0x000000293200b20c */ /* 0x000fe40003f86070 */
[C---:B------:R-:W-:Y:S02]  /*1da0*/  SEL R41, R51.reuse, 0x63400000, !P2 ;  /* 0x6340000033297807 */ /* 0x040fe40005000000 */
[----:B------:R-:W-:-:S02]  /*1db0*/  @!P3 SEL R45, R51, 0x63400000, !P4 ;  /* 0x63400000332db807 */ /* 0x000fc40006000000 */
[--C-:B------:R-:W-:Y:S02]  /*1dc0*/  LOP3.LUT R41, R41, 0x800fffff, R35.reuse, 0xf8, !PT ;  /* 0x800fffff29297812 */ /* 0x100fe400078ef823 */
[----:B------:R-:W-:Y:S02]  /*1dd0*/  @!P3 LOP3.LUT R45, R45, 0x80000000, R35, 0xf8, !PT ;  /* 0x800000002d2db812 */ /* 0x000fe400078ef823 */
[----:B------:R-:W-:Y:S02]  /*1de0*/  @!P0 LOP3.LUT R53, R37, 0x7ff00000, RZ, 0xc0, !PT ;  /* 0x7ff0000025358812 */ /* 0x000fe400078ec0ff */
[----:B------:R-:W-:-:S06]  /*1df0*/  @!P3 LOP3.LUT R45, R45, 0x100000, RZ, 0xfc, !PT ;  /* 0x001000002d2db812 */ /* 0x000fcc00078efcff */
[----:B------:R-:W-:Y:S02]  /*1e00*/  @!P3 DFMA R40, R40, 2, -R44 ;  /* 0x400000002828b82b */ /* 0x000fe4000000082c */
[----:B0-----:R-:W-:-:S08]  /*1e10*/  DFMA R44, R42, -R36, 1 ;  /* 0x3ff000002a2c742b */ /* 0x001fd00000000824 */
[----:B------:R-:W-:-:S08]  /*1e20*/  DFMA R44, R44, R44, R44 ;  /* 0x0000002c2c2c722b */ /* 0x000fd0000000002c */
[----:B------:R-:W-:-:S08]  /*1e30*/  DFMA R44, R42, R44, R42 ;  /* 0x0000002c2a2c722b */ /* 0x000fd0000000002a */
[----:B------:R-:W-:-:S08]  /*1e40*/  DFMA R42, R44, -R36, 1 ;  /* 0x3ff000002c2a742b */ /* 0x000fd00000000824 */
[----:B------:R-:W-:-:S08]  /*1e50*/  DFMA R42, R44, R42, R44 ;  /* 0x0000002a2c2a722b */ /* 0x000fd0000000002c */
[----:B------:R-:W-:-:S08]  /*1e60*/  DMUL R44, R42, R40 ;  /* 0x000000282a2c7228 */ /* 0x000fd00000000000 */
[----:B------:R-:W-:-:S08]  /*1e70*/  DFMA R46, R44, -R36, R40 ;  /* 0x800000242c2e722b */ /* 0x000fd00000000028 */
[----:B------:R-:W-:Y:S01]  /*1e80*/  DFMA R46, R42, R46, R44 ;  /* 0x0000002e2a2e722b */ /* 0x000fe2000000002c */
[----:B------:R-:W-:Y:S01]  /*1e90*/  IMAD.MOV.U32 R44, RZ, RZ, R50 ;  /* 0x000000ffff2c7224 */ /* 0x000fe200078e0032 */
[----:B------:R-:W-:-:S04]  /*1ea0*/  @!P3 LOP3.LUT R44, R41, 0x7ff00000, RZ, 0xc0, !PT ;  /* 0x7ff00000292cb812 */ /* 0x000fc800078ec0ff */
[----:B------:R-:W-:-:S04]  /*1eb0*/  IADD3 R42, PT, PT, R44, -0x1, RZ ;  /* 0xffffffff2c2a7810 */ /* 0x000fc80007ffe0ff */
[----:B------:R-:W-:Y:S01]  /*1ec0*/  ISETP.GT.U32.AND P0, PT, R42, 0x7feffffe, PT ;  /* 0x7feffffe2a00780c */ /* 0x000fe20003f04070 */
[----:B------:R-:W-:-:S05]  /*1ed0*/  VIADD R42, R53, 0xffffffff ;  /* 0xffffffff352a7836 */ /* 0x000fca0000000000 */
[----:B------:R-:W-:-:S13]  /*1ee0*/  ISETP.GT.U32.OR P0, PT, R42, 0x7feffffe, P0 ;  /* 0x7feffffe2a00780c */ /* 0x000fda0000704470 */
[----:B------:R-:W-:Y:S05]  /*1ef0*/  @P0 BRA `(.L_x_37) ;  /* 0x00000000006c0947 */ /* 0x000fea0003800000 */
[----:B------:R-:W-:-:S04]  /*1f00*/  LOP3.LUT R35, R39, 0x7ff00000, RZ, 0xc0, !PT ;  /* 0x7ff0000027237812 */ /* 0x000fc800078ec0ff */
[CC--:B------:R-:W-:Y:S02]  /*1f10*/  VIADDMNMX R34, R50.reuse, -R35.reuse, 0xb9600000, !PT ;  /* 0xb960000032227446 */ /* 0x0c0fe40007800923 */
[----:B------:R-:W-:Y:S02]  /*1f20*/  ISETP.GE.U32.AND P0, PT, R50, R35, PT ;  /* 0x000000233200720c */ /* 0x000fe40003f06070 */
[----:B------:R-:W-:Y:S02]  /*1f30*/  VIMNMX R34, PT, PT, R34, 0x46a00000, PT ;  /* 0x46a0000022227848 */ /* 0x000fe40003fe0100 */
[----:B------:R-:W-:-:S05]  /*1f40*/  SEL R51, R51, 0x63400000, !P0 ;  /* 0x6340000033337807 */ /* 0x000fca0004000000 */
[----:B------:R-:W-:Y:S02]  /*1f50*/  IMAD.IADD R44, R34, 0x1, -R51 ;  /* 0x00000001222c7824 */ /* 0x000fe400078e0a33 */
[----:B------:R-:W-:-:S03]  /*1f60*/  IMAD.MOV.U32 R34, RZ, RZ, RZ ;  /* 0x000000ffff227224 */ /* 0x000fc600078e00ff */
[----:B------:R-:W-:-:S06]  /*1f70*/  IADD3 R35, PT, PT, R44, 0x7fe00000, RZ ;  /* 0x7fe000002c237810 */ /* 0x000fcc0007ffe0ff */
[----:B------:R-:W-:-:S10]  /*1f80*/  DMUL R42, R46, R34 ;  /* 0x000000222e2a7228 */ /* 0x000fd40000000000 */
[----:B------:R-:W-:-:S13]  /*1f90*/  FSETP.GTU.AND P0, PT, |R43|, 1.469367938527859385e-39, PT ;  /* 0x001000002b00780b */ /* 0x000fda0003f0c200 */
[----:B------:R-:W-:Y:S05]  /*1fa0*/  @P0 BRA `(.L_x_38) ;  /* 0x0000000000940947 */ /* 0x000fea0003800000 */
[----:B------:R-:W-:-:S06]  /*1fb0*/  DFMA R36, R46, -R36, R40 ;  /* 0x800000242e24722b */ /* 0x000fcc0000000028 */
[----:B------:R-:W-:-:S04]  /*1fc0*/  IMAD.MOV.U32 R36, RZ, RZ, RZ ;  /* 0x000000ffff247224 */ /* 0x000fc800078e00ff */
[C---:B------:R-:W-:Y:S02]  /*1fd0*/  FSETP.NEU.AND P0, PT, R37.reuse, RZ, PT ;  /* 0x000000ff2500720b */ /* 0x040fe40003f0d000 */
[----:B------:R-:W-:-:S04]  /*1fe0*/  LOP3.LUT R39, R37, 0x80000000, R39, 0x48, !PT ;  /* 0x8000000025277812 */ /* 0x000fc800078e4827 */
[----:B------:R-:W-:-:S07]  /*1ff0*/  LOP3.LUT R37, R39, R35, RZ, 0xfc, !PT ;  /* 0x0000002327257212 */ /* 0x000fce00078efcff */
[----:B------:R-:W-:Y:S05]  /*2000*/  @!P0 BRA `(.L_x_38) ;  /* 0x00000000007c8947 */ /* 0x000fea0003800000 */
[----:B------:R-:W-:Y:S01]  /*2010*/  IADD3 R35, PT, PT, -R44, RZ, RZ ;  /* 0x000000ff2c237210 */ /* 0x000fe20007ffe1ff */
[----:B------:R-:W-:Y:S01]  /*2020*/  IMAD.MOV.U32 R34, RZ, RZ, RZ ;  /* 0x000000ffff227224 */ /* 0x000fe200078e00ff */
[----:B------:R-:W-:-:S05]  /*2030*/  DMUL.RP R36, R46, R36 ;  /* 0x000000242e247228 */ /* 0x000fca0000008000 */
[----:B------:R-:W-:-:S05]  /*2040*/  DFMA R34, R42, -R34, R46 ;  /* 0x800000222a22722b */ /* 0x000fca000000002e */
[----:B------:R-:W-:Y:S02]  /*2050*/  LOP3.LUT R39, R37, R39, RZ, 0x3c, !PT ;  /* 0x0000002725277212 */ /* 0x000fe400078e3cff */
[----:B------:R-:W-:-:S04]  /*2060*/  IADD3 R34, PT, PT, -R44, -0x43300000, RZ ;  /* 0xbcd000002c227810 */ /* 0x000fc80007ffe1ff */
[----:B------:R-:W-:-:S04]  /*2070*/  FSETP.NEU.AND P0, PT, |R35|, R34, PT ;  /* 0x000000222300720b */ /* 0x000fc80003f0d200 */
[----:B------:R-:W-:Y:S02]  /*2080*/  FSEL R42, R36, R42, !P0 ;  /* 0x0000002a242a7208 */ /* 0x000fe40004000000 */
[----:B------:R-:W-:Y:S01]  /*2090*/  FSEL R43, R39, R43, !P0 ;  /* 0x0000002b272b7208 */ /* 0x000fe20004000000 */
[----:B------:R-:W-:Y:S06]  /*20a0*/  BRA `(.L_x_38) ;  /* 0x0000000000547947 */ /* 0x000fec0003800000 */
.L_x_37:
[----:B------:R-:W-:-:S14]  /*20b0*/  DSETP.NAN.AND P0, PT, R34, R34, PT ;  /* 0x000000222200722a */ /* 0x000fdc0003f08000 */
[----:B------:R-:W-:Y:S05]  /*20c0*/  @P0 BRA `(.L_x_39) ;  /* 0x0000000000440947 */ /* 0x000fea0003800000 */
[----:B------:R-:W-:-:S14]  /*20d0*/  DSETP.NAN.AND P0, PT, R38, R38, PT ;  /* 0x000000262600722a */ /* 0x000fdc0003f08000 */
[----:B------:R-:W-:Y:S05]  /*20e0*/  @P0 BRA `(.L_x_40) ;  /* 0x0000000000300947 */ /* 0x000fea0003800000 */
[----:B------:R-:W-:Y:S01]  /*20f0*/  ISETP.NE.AND P0, PT, R44, R53, PT ;  /* 0x000000352c00720c */ /* 0x000fe20003f05270 */
[----:B------:R-:W-:Y:S01]  /*2100*/  IMAD.MOV.U32 R42, RZ, RZ, 0x0 ;  /* 0x00000000ff2a7424 */ /* 0x000fe200078e00ff */
[----:B------:R-:W-:-:S11]  /*2110*/  MOV R43, 0xfff80000 ;  /* 0xfff80000002b7802 */ /* 0x000fd60000000f00 */
[----:B------:R-:W-:Y:S05]  /*2120*/  @!P0 BRA `(.L_x_38) ;  /* 0x0000000000348947 */ /* 0x000fea0003800000 */
[----:B------:R-:W-:Y:S02]  /*2130*/  ISETP.NE.AND P0, PT, R44, 0x7ff00000, PT ;  /* 0x7ff000002c00780c */ /* 0x000fe40003f05270 */
[----:B------:R-:W-:Y:S02]  /*2140*/  LOP3.LUT R43, R35, 0x80000000, R39, 0x48, !PT ;  /* 0x80000000232b7812 */ /* 0x000fe400078e4827 */
[----:B------:R-:W-:-:S13]  /*2150*/  ISETP.EQ.OR P0, PT, R53, RZ, !P0 ;  /* 0x000000ff3500720c */ /* 0x000fda0004702670 */
[----:B------:R-:W-:Y:S01]  /*2160*/  @P0 LOP3.LUT R34, R43, 0x7ff00000, RZ, 0xfc, !PT ;  /* 0x7ff000002b220812 */ /* 0x000fe200078efcff */
[----:B------:R-:W-:Y:S02]  /*2170*/  @!P0 IMAD.MOV.U32 R42, RZ, RZ, RZ ;  /* 0x000000ffff2a8224 */ /* 0x000fe400078e00ff */
[----:B------:R-:W-:Y:S01]  /*2180*/  @P0 IMAD.MOV.U32 R42, RZ, RZ, RZ ;  /* 0x000000ffff2a0224 */ /* 0x000fe200078e00ff */
[----:B------:R-:W-:Y:S01]  /*2190*/  @P0 MOV R43, R34 ;  /* 0x00000022002b0202 */ /* 0x000fe20000000f00 */
[----:B------:R-:W-:Y:S06]  /*21a0*/  BRA `(.L_x_38) ;  /* 0x0000000000147947 */ /* 0x000fec0003800000 */
.L_x_40:
[----:B------:R-:W-:Y:S01]  /*21b0*/  LOP3.LUT R43, R39, 0x80000, RZ, 0xfc, !PT ;  /* 0x00080000272b7812 */ /* 0x000fe200078efcff */
[----:B------:R-:W-:Y:S01]  /*21c0*/  IMAD.MOV.U32 R42, RZ, RZ, R38 ;  /* 0x000000ffff2a7224 */ /* 0x000fe200078e0026 */
[----:B------:R-:W-:Y:S06]  /*21d0*/  BRA `(.L_x_38) ;  /* 0x0000000000087947 */ /* 0x000fec0003800000 */
.L_x_39:
[----:B------:R-:W-:Y:S01]  /*21e0*/  LOP3.LUT R43, R35, 0x80000, RZ, 0xfc, !PT ;  /* 0x00080000232b7812 */ /* 0x000fe200078efcff */
[----:B------:R-:W-:-:S07]  /*21f0*/  IMAD.MOV.U32 R42, RZ, RZ, R34 ;  /* 0x000000ffff2a7224 */ /* 0x000fce00078e0022 */
.L_x_38:
[----:B------:R-:W-:Y:S05]  /*2200*/  BSYNC.RECONVERGENT B4 ;  /* 0x0000000000047941 */ /* 0x000fea0003800200 */
.L_x_36:
[----:B------:R-:W-:Y:S01]  /*2210*/  MOV R34, R0 ;  /* 0x0000000000227202 */ /* 0x000fe20000000f00 */
[----:B------:R-:W-:-:S04]  /*2220*/  IMAD.MOV.U32 R35, RZ, RZ, 0x0 ;  /* 0x00000000ff237424 */ /* 0x000fc800078e00ff */
[----:B------:R-:W-:Y:S05]  /*2230*/  RET.REL.NODEC R34 `(_Z13betweenKernelPdS_P6UGraphPiS2_S2_S2_i) ;  /* 0xffffffdc22707950 */ /* 0x000fea0003c3ffff */
.L_x_41:
[----:B------:R-:W-:-:S00]  /*2240*/  BRA `(.L_x_41) ;  /* 0xfffffffc00fc7947 */ /* 0x000fc0000383ffff */
[----:B------:R-:W-:-:S00]  /*2250*/  NOP ;  /* 0x0000000000007918 */ /* 0x000fc00000000000 */
        /* <DEDUP_REMOVED lines=10> */
.L_x_43:


//--------------------- .nv.shared._Z13betweenKernelPdS_P6UGraphPiS2_S2_S2_i --------------------------
	.section	.nv.shared._Z13betweenKernelPdS_P6UGraphPiS2_S2_S2_i,"aw",@nobits
	.sectionflags	@""
	.align	4
.nv.shared._Z13betweenKernelPdS_P6UGraphPiS2_S2_S2_i:
	.zero		1036


//--------------------- .nv.shared.reserved.0     --------------------------
	.section	.nv.shared.reserved.0,"aw",@nobits
	.weak		__nv_reservedSMEM_offset_0_alias
	.size		__nv_reservedSMEM_offset_0_alias, 0, 64
	.other		__nv_reservedSMEM_offset_0_alias,@"STO_CUDA_RESERVED_SHARED STV_DEFAULT"
__nv_reservedSMEM_offset_0_alias:
	.zero		0
	.zero		64


//--------------------- .nv.constant0._Z13betweenKernelPdS_P6UGraphPiS2_S2_S2_i --------------------------
	.section	.nv.constant0._Z13betweenKernelPdS_P6UGraphPiS2_S2_S2_i,"a",@progbits
	.sectionflags	@""
	.align	4
.nv.constant0._Z13betweenKernelPdS_P6UGraphPiS2_S2_S2_i:
	.zero		956


//--------------------- SYMBOLS --------------------------

	.type		.nv.reservedSmem.offset0,@object
	.size		.nv.reservedSmem.offset0,0x4
	.type		.nv.reservedSmem.cap,@object
	.size		.nv.reservedSmem.cap,0x4
